//
// Generated by NVIDIA NVVM Compiler
//
// Compiler Build ID: CL-36424714
// Cuda compilation tools, release 13.0, V13.0.88
// Based on NVVM 20.0.0
//

.version 9.0
.target sm_100
.address_size 64

	// .globl	sqwma_batch_f32

.visible .entry sqwma_batch_f32(
	.param .u64 .ptr .align 1 sqwma_batch_f32_param_0,
	.param .u64 .ptr .align 1 sqwma_batch_f32_param_1,
	.param .u32 sqwma_batch_f32_param_2,
	.param .u32 sqwma_batch_f32_param_3,
	.param .u32 sqwma_batch_f32_param_4,
	.param .u64 .ptr .align 1 sqwma_batch_f32_param_5
)
{
	.reg .pred 	%p<32>;
	.reg .b32 	%r<77>;
	.reg .b32 	%f<228>;
	.reg .b64 	%rd<30>;
	.reg .b64 	%fd<8>;

	ld.param.u64 	%rd10, [sqwma_batch_f32_param_0];
	ld.param.u64 	%rd9, [sqwma_batch_f32_param_1];
	ld.param.u32 	%r38, [sqwma_batch_f32_param_2];
	ld.param.u32 	%r40, [sqwma_batch_f32_param_3];
	ld.param.u32 	%r39, [sqwma_batch_f32_param_4];
	ld.param.u64 	%rd11, [sqwma_batch_f32_param_5];
	cvta.to.global.u64 	%rd1, %rd11;
	cvta.to.global.u64 	%rd2, %rd10;
	mov.u32 	%r1, %ctaid.y;
	setp.ge.s32 	%p1, %r1, %r40;
	setp.lt.s32 	%p2, %r38, 1;
	or.pred  	%p3, %p2, %p1;
	@%p3 bra 	$L__BB0_42;
	cvta.to.global.u64 	%rd12, %rd9;
	mul.wide.u32 	%rd13, %r1, 4;
	add.s64 	%rd14, %rd12, %rd13;
	ld.global.nc.u32 	%r41, [%rd14];
	cvt.s64.s32 	%rd3, %r41;
	setp.gt.s64 	%p4, %rd3, 1;
	mul.lo.s32 	%r2, %r38, %r1;
	@%p4 bra 	$L__BB0_5;
	mov.u32 	%r66, %ctaid.x;
	mov.u32 	%r3, %ntid.x;
	mov.u32 	%r67, %tid.x;
	mad.lo.s32 	%r71, %r66, %r3, %r67;
	setp.ge.s32 	%p30, %r71, %r38;
	@%p30 bra 	$L__BB0_42;
	mov.u32 	%r68, %nctaid.x;
	mul.lo.s32 	%r5, %r68, %r3;
$L__BB0_4:
	add.s32 	%r69, %r71, %r2;
	mul.wide.s32 	%rd28, %r69, 4;
	add.s64 	%rd29, %rd1, %rd28;
	mov.b32 	%r70, 2143289344;
	st.global.u32 	[%rd29], %r70;
	add.s32 	%r71, %r71, %r5;
	setp.lt.s32 	%p31, %r71, %r38;
	@%p31 bra 	$L__BB0_4;
	bra.uni 	$L__BB0_42;
$L__BB0_5:
	cvt.u32.u64 	%r42, %rd3;
	add.s32 	%r43, %r42, 1;
	add.s32 	%r8, %r43, %r39;
	cvt.rn.f64.u32 	%fd1, %r42;
	cvt.rn.f64.u32 	%fd2, %r43;
	mul.f64 	%fd3, %fd1, %fd2;
	add.s32 	%r44, %r43, %r42;
	cvt.rn.f64.u32 	%fd4, %r44;
	mul.f64 	%fd5, %fd3, %fd4;
	div.rn.f64 	%fd6, %fd5, 0d4018000000000000;
	add.f64 	%fd7, %fd6, 0dBFF0000000000000;
	cvt.rn.f32.f64 	%f72, %fd7;
	rcp.rn.f32 	%f1, %f72;
	min.s32 	%r9, %r8, %r38;
	mov.u32 	%r10, %ctaid.x;
	mov.u32 	%r11, %ntid.x;
	mov.u32 	%r12, %tid.x;
	mad.lo.s32 	%r72, %r10, %r11, %r12;
	setp.ge.s32 	%p5, %r72, %r9;
	@%p5 bra 	$L__BB0_8;
	mov.u32 	%r45, %nctaid.x;
	mul.lo.s32 	%r14, %r45, %r11;
$L__BB0_7:
	add.s32 	%r46, %r72, %r2;
	mul.wide.s32 	%rd15, %r46, 4;
	add.s64 	%rd16, %rd1, %rd15;
	mov.b32 	%r47, 2143289344;
	st.global.u32 	[%rd16], %r47;
	add.s32 	%r72, %r72, %r14;
	setp.lt.s32 	%p6, %r72, %r9;
	@%p6 bra 	$L__BB0_7;
$L__BB0_8:
	setp.ge.s32 	%p7, %r8, %r38;
	@%p7 bra 	$L__BB0_42;
	shl.b32 	%r17, %r11, 3;
	mad.lo.s32 	%r73, %r17, %r10, %r8;
	setp.ge.s32 	%p8, %r73, %r38;
	@%p8 bra 	$L__BB0_42;
	cvt.rn.f32.u32 	%f73, %r42;
	shl.b32 	%r19, %r12, 3;
	mul.f32 	%f2, %f73, %f73;
	mul.f32 	%f3, %f73, 0fC0000000;
	sub.s32 	%r49, 1, %r42;
	cvt.rn.f32.s32 	%f4, %r49;
	add.s32 	%r50, %r42, -1;
	cvt.rn.f32.u32 	%f74, %r50;
	mul.f32 	%f5, %f74, %f74;
	mov.u32 	%r51, %nctaid.x;
	mul.lo.s32 	%r20, %r17, %r51;
	and.b32  	%r21, %r50, 3;
$L__BB0_11:
	add.s32 	%r23, %r73, %r19;
	setp.ge.s32 	%p9, %r23, %r38;
	@%p9 bra 	$L__BB0_41;
	cvt.u32.u64 	%r53, %rd3;
	setp.lt.u32 	%p10, %r53, 5;
	mov.f32 	%f206, 0f00000000;
	mov.b32 	%r76, 0;
	mov.f32 	%f205, %f206;
	mov.f32 	%f204, %f206;
	@%p10 bra 	$L__BB0_15;
	mov.f32 	%f206, 0f00000000;
	mov.b32 	%r75, 0;
	mov.u32 	%r74, %r23;
$L__BB0_14:
	.pragma "nounroll";
	mul.wide.s32 	%rd17, %r74, 4;
	add.s64 	%rd18, %rd2, %rd17;
	ld.global.nc.f32 	%f78, [%rd18];
	cvt.rn.f32.u32 	%f79, %r75;
	add.f32 	%f80, %f204, %f78;
	fma.rn.f32 	%f81, %f79, %f78, %f205;
	mul.f32 	%f82, %f79, %f79;
	fma.rn.f32 	%f83, %f82, %f78, %f206;
	ld.global.nc.f32 	%f84, [%rd18+-4];
	add.s32 	%r55, %r75, 1;
	cvt.rn.f32.u32 	%f85, %r55;
	add.f32 	%f86, %f80, %f84;
	fma.rn.f32 	%f87, %f85, %f84, %f81;
	mul.f32 	%f88, %f85, %f85;
	fma.rn.f32 	%f89, %f88, %f84, %f83;
	ld.global.nc.f32 	%f90, [%rd18+-8];
	add.s32 	%r56, %r75, 2;
	cvt.rn.f32.u32 	%f91, %r56;
	add.f32 	%f92, %f86, %f90;
	fma.rn.f32 	%f93, %f91, %f90, %f87;
	mul.f32 	%f94, %f91, %f91;
	fma.rn.f32 	%f95, %f94, %f90, %f89;
	ld.global.nc.f32 	%f96, [%rd18+-12];
	add.s32 	%r57, %r75, 3;
	cvt.rn.f32.u32 	%f97, %r57;
	add.f32 	%f204, %f92, %f96;
	fma.rn.f32 	%f205, %f97, %f96, %f93;
	mul.f32 	%f98, %f97, %f97;
	fma.rn.f32 	%f206, %f98, %f96, %f95;
	add.s32 	%r74, %r74, -4;
	add.s32 	%r75, %r75, 4;
	add.s32 	%r59, %r53, -1;
	and.b32  	%r76, %r59, 2147483644;
	setp.ne.s32 	%p11, %r75, %r76;
	@%p11 bra 	$L__BB0_14;
$L__BB0_15:
	setp.eq.s32 	%p12, %r21, 0;
	@%p12 bra 	$L__BB0_19;
	setp.eq.s32 	%p13, %r21, 1;
	sub.s32 	%r60, %r23, %r76;
	mul.wide.s32 	%rd19, %r60, 4;
	add.s64 	%rd4, %rd2, %rd19;
	ld.global.nc.f32 	%f99, [%rd4];
	cvt.rn.f32.u32 	%f100, %r76;
	add.f32 	%f204, %f204, %f99;
	fma.rn.f32 	%f205, %f100, %f99, %f205;
	mul.f32 	%f101, %f100, %f100;
	fma.rn.f32 	%f206, %f101, %f99, %f206;
	@%p13 bra 	$L__BB0_19;
	setp.eq.s32 	%p14, %r21, 2;
	add.s32 	%r61, %r76, 1;
	ld.global.nc.f32 	%f102, [%rd4+-4];
	cvt.rn.f32.u32 	%f103, %r61;
	add.f32 	%f204, %f204, %f102;
	fma.rn.f32 	%f205, %f103, %f102, %f205;
	mul.f32 	%f104, %f103, %f103;
	fma.rn.f32 	%f206, %f104, %f102, %f206;
	@%p14 bra 	$L__BB0_19;
	add.s32 	%r62, %r76, 2;
	ld.global.nc.f32 	%f105, [%rd4+-8];
	cvt.rn.f32.u32 	%f106, %r62;
	add.f32 	%f204, %f204, %f105;
	fma.rn.f32 	%f205, %f106, %f105, %f205;
	mul.f32 	%f107, %f106, %f106;
	fma.rn.f32 	%f206, %f107, %f105, %f206;
$L__BB0_19:
	fma.rn.f32 	%f108, %f3, %f205, %f206;
	fma.rn.f32 	%f109, %f2, %f204, %f108;
	mul.f32 	%f110, %f1, %f109;
	add.s32 	%r63, %r23, %r2;
	mul.wide.s32 	%rd20, %r63, 4;
	add.s64 	%rd5, %rd1, %rd20;
	st.global.f32 	[%rd5], %f110;
	add.s32 	%r30, %r23, 1;
	setp.ge.s32 	%p15, %r30, %r38;
	cvt.s64.s32 	%rd6, %r23;
	mul.wide.s32 	%rd21, %r23, 4;
	add.s64 	%rd7, %rd2, %rd21;
	@%p15 bra 	$L__BB0_21;
	sub.s64 	%rd22, %rd6, %rd3;
	shl.b64 	%rd23, %rd22, 2;
	add.s64 	%rd24, %rd2, %rd23;
	ld.global.nc.f32 	%f111, [%rd24+8];
	ld.global.nc.f32 	%f112, [%rd7+4];
	sub.f32 	%f113, %f204, %f111;
	add.f32 	%f204, %f113, %f112;
	sub.f32 	%f114, %f204, %f112;
	add.f32 	%f115, %f111, %f114;
	add.f32 	%f116, %f205, %f115;
	fma.rn.f32 	%f31, %f4, %f111, %f116;
	fma.rn.f32 	%f117, %f205, 0f40000000, %f206;
	add.f32 	%f118, %f117, %f115;
	mul.f32 	%f119, %f5, %f111;
	sub.f32 	%f206, %f118, %f119;
	mov.f32 	%f205, %f31;
$L__BB0_21:
	@%p15 bra 	$L__BB0_41;
	fma.rn.f32 	%f120, %f3, %f205, %f206;
	fma.rn.f32 	%f121, %f2, %f204, %f120;
	mul.f32 	%f122, %f1, %f121;
	st.global.f32 	[%rd5+4], %f122;
	add.s32 	%r31, %r23, 2;
	setp.ge.s32 	%p17, %r31, %r38;
	cvt.u32.u64 	%r64, %rd3;
	add.s32 	%r65, %r64, -2;
	cvt.s64.s32 	%rd25, %r65;
	sub.s64 	%rd26, %rd6, %rd25;
	shl.b64 	%rd27, %rd26, 2;
	add.s64 	%rd8, %rd2, %rd27;
	@%p17 bra 	$L__BB0_24;
	ld.global.nc.f32 	%f123, [%rd8+4];
	ld.global.nc.f32 	%f124, [%rd7+8];
	sub.f32 	%f125, %f204, %f123;
	add.f32 	%f204, %f125, %f124;
	sub.f32 	%f126, %f204, %f124;
	add.f32 	%f127, %f123, %f126;
	add.f32 	%f128, %f205, %f127;
	fma.rn.f32 	%f37, %f4, %f123, %f128;
	fma.rn.f32 	%f129, %f205, 0f40000000, %f206;
	add.f32 	%f130, %f129, %f127;
	mul.f32 	%f131, %f5, %f123;
	sub.f32 	%f206, %f130, %f131;
	mov.f32 	%f205, %f37;
$L__BB0_24:
	@%p17 bra 	$L__BB0_41;
	fma.rn.f32 	%f132, %f3, %f205, %f206;
	fma.rn.f32 	%f133, %f2, %f204, %f132;
	mul.f32 	%f134, %f1, %f133;
	st.global.f32 	[%rd5+8], %f134;
	add.s32 	%r32, %r23, 3;
	setp.ge.s32 	%p19, %r32, %r38;
	@%p19 bra 	$L__BB0_27;
	ld.global.nc.f32 	%f135, [%rd8+8];
	ld.global.nc.f32 	%f136, [%rd7+12];
	sub.f32 	%f137, %f204, %f135;
	add.f32 	%f204, %f137, %f136;
	sub.f32 	%f138, %f204, %f136;
	add.f32 	%f139, %f135, %f138;
	add.f32 	%f140, %f205, %f139;
	fma.rn.f32 	%f43, %f4, %f135, %f140;
	fma.rn.f32 	%f141, %f205, 0f40000000, %f206;
	add.f32 	%f142, %f141, %f139;
	mul.f32 	%f143, %f5, %f135;
	sub.f32 	%f206, %f142, %f143;
	mov.f32 	%f205, %f43;
$L__BB0_27:
	@%p19 bra 	$L__BB0_41;
	fma.rn.f32 	%f144, %f3, %f205, %f206;
	fma.rn.f32 	%f145, %f2, %f204, %f144;
	mul.f32 	%f146, %f1, %f145;
	st.global.f32 	[%rd5+12], %f146;
	add.s32 	%r33, %r23, 4;
	setp.ge.s32 	%p21, %r33, %r38;
	@%p21 bra 	$L__BB0_30;
	ld.global.nc.f32 	%f147, [%rd8+12];
	ld.global.nc.f32 	%f148, [%rd7+16];
	sub.f32 	%f149, %f204, %f147;
	add.f32 	%f204, %f149, %f148;
	sub.f32 	%f150, %f204, %f148;
	add.f32 	%f151, %f147, %f150;
	add.f32 	%f152, %f205, %f151;
	fma.rn.f32 	%f49, %f4, %f147, %f152;
	fma.rn.f32 	%f153, %f205, 0f40000000, %f206;
	add.f32 	%f154, %f153, %f151;
	mul.f32 	%f155, %f5, %f147;
	sub.f32 	%f206, %f154, %f155;
	mov.f32 	%f205, %f49;
$L__BB0_30:
	@%p21 bra 	$L__BB0_41;
	fma.rn.f32 	%f156, %f3, %f205, %f206;
	fma.rn.f32 	%f157, %f2, %f204, %f156;
	mul.f32 	%f158, %f1, %f157;
	st.global.f32 	[%rd5+16], %f158;
	add.s32 	%r34, %r23, 5;
	setp.ge.s32 	%p23, %r34, %r38;
	@%p23 bra 	$L__BB0_33;
	ld.global.nc.f32 	%f159, [%rd8+16];
	ld.global.nc.f32 	%f160, [%rd7+20];
	sub.f32 	%f161, %f204, %f159;
	add.f32 	%f204, %f161, %f160;
	sub.f32 	%f162, %f204, %f160;
	add.f32 	%f163, %f159, %f162;
	add.f32 	%f164, %f205, %f163;
	fma.rn.f32 	%f55, %f4, %f159, %f164;
	fma.rn.f32 	%f165, %f205, 0f40000000, %f206;
	add.f32 	%f166, %f165, %f163;
	mul.f32 	%f167, %f5, %f159;
	sub.f32 	%f206, %f166, %f167;
	mov.f32 	%f205, %f55;
$L__BB0_33:
	@%p23 bra 	$L__BB0_41;
	fma.rn.f32 	%f168, %f3, %f205, %f206;
	fma.rn.f32 	%f169, %f2, %f204, %f168;
	mul.f32 	%f170, %f1, %f169;
	st.global.f32 	[%rd5+20], %f170;
	add.s32 	%r35, %r23, 6;
	setp.ge.s32 	%p25, %r35, %r38;
	@%p25 bra 	$L__BB0_36;
	ld.global.nc.f32 	%f171, [%rd8+20];
	ld.global.nc.f32 	%f172, [%rd7+24];
	sub.f32 	%f173, %f204, %f171;
	add.f32 	%f204, %f173, %f172;
	sub.f32 	%f174, %f204, %f172;
	add.f32 	%f175, %f171, %f174;
	add.f32 	%f176, %f205, %f175;
	fma.rn.f32 	%f61, %f4, %f171, %f176;
	fma.rn.f32 	%f177, %f205, 0f40000000, %f206;
	add.f32 	%f178, %f177, %f175;
	mul.f32 	%f179, %f5, %f171;
	sub.f32 	%f206, %f178, %f179;
	mov.f32 	%f205, %f61;
$L__BB0_36:
	@%p25 bra 	$L__BB0_41;
	fma.rn.f32 	%f180, %f3, %f205, %f206;
	fma.rn.f32 	%f181, %f2, %f204, %f180;
	mul.f32 	%f182, %f1, %f181;
	st.global.f32 	[%rd5+24], %f182;
	add.s32 	%r36, %r23, 7;
	setp.ge.s32 	%p27, %r36, %r38;
	@%p27 bra 	$L__BB0_39;
	ld.global.nc.f32 	%f183, [%rd8+24];
	ld.global.nc.f32 	%f184, [%rd7+28];
	sub.f32 	%f185, %f204, %f183;
	add.f32 	%f204, %f185, %f184;
	sub.f32 	%f186, %f204, %f184;
	add.f32 	%f187, %f183, %f186;
	add.f32 	%f188, %f205, %f187;
	fma.rn.f32 	%f67, %f4, %f183, %f188;
	fma.rn.f32 	%f189, %f205, 0f40000000, %f206;
	add.f32 	%f190, %f189, %f187;
	mul.f32 	%f191, %f5, %f183;
	sub.f32 	%f206, %f190, %f191;
	mov.f32 	%f205, %f67;
$L__BB0_39:
	setp.ge.s32 	%p28, %r36, %r38;
	@%p28 bra 	$L__BB0_41;
	fma.rn.f32 	%f192, %f3, %f205, %f206;
	fma.rn.f32 	%f193, %f2, %f204, %f192;
	mul.f32 	%f194, %f1, %f193;
	st.global.f32 	[%rd5+28], %f194;
$L__BB0_41:
	add.s32 	%r73, %r73, %r20;
	setp.lt.s32 	%p29, %r73, %r38;
	@%p29 bra 	$L__BB0_11;
$L__BB0_42:
	ret;

}
	// .globl	sqwma_many_series_one_param_f32
.visible .entry sqwma_many_series_one_param_f32(
	.param .u64 .ptr .align 1 sqwma_many_series_one_param_f32_param_0,
	.param .u32 sqwma_many_series_one_param_f32_param_1,
	.param .u32 sqwma_many_series_one_param_f32_param_2,
	.param .u32 sqwma_many_series_one_param_f32_param_3,
	.param .u64 .ptr .align 1 sqwma_many_series_one_param_f32_param_4,
	.param .u64 .ptr .align 1 sqwma_many_series_one_param_f32_param_5
)
{
	.reg .pred 	%p<32>;
	.reg .b32 	%r<123>;
	.reg .b32 	%f<214>;
	.reg .b64 	%rd<65>;
	.reg .b64 	%fd<8>;

	ld.param.u64 	%rd12, [sqwma_many_series_one_param_f32_param_0];
	ld.param.u32 	%r52, [sqwma_many_series_one_param_f32_param_1];
	ld.param.u32 	%r53, [sqwma_many_series_one_param_f32_param_2];
	ld.param.u32 	%r54, [sqwma_many_series_one_param_f32_param_3];
	ld.param.u64 	%rd11, [sqwma_many_series_one_param_f32_param_4];
	ld.param.u64 	%rd13, [sqwma_many_series_one_param_f32_param_5];
	cvta.to.global.u64 	%rd1, %rd13;
	cvta.to.global.u64 	%rd2, %rd12;
	mov.u32 	%r1, %ctaid.y;
	setp.ge.s32 	%p1, %r1, %r53;
	setp.lt.s32 	%p2, %r54, 1;
	or.pred  	%p3, %p1, %p2;
	@%p3 bra 	$L__BB1_42;
	setp.gt.s32 	%p4, %r52, 1;
	@%p4 bra 	$L__BB1_5;
	mov.u32 	%r109, %ctaid.x;
	mov.u32 	%r2, %ntid.x;
	mov.u32 	%r110, %tid.x;
	mad.lo.s32 	%r114, %r109, %r2, %r110;
	setp.ge.s32 	%p30, %r114, %r54;
	@%p30 bra 	$L__BB1_42;
	mov.u32 	%r111, %nctaid.x;
	mul.lo.s32 	%r4, %r111, %r2;
$L__BB1_4:
	mad.lo.s32 	%r112, %r114, %r53, %r1;
	mul.wide.s32 	%rd63, %r112, 4;
	add.s64 	%rd64, %rd1, %rd63;
	mov.b32 	%r113, 2143289344;
	st.global.u32 	[%rd64], %r113;
	add.s32 	%r114, %r114, %r4;
	setp.lt.s32 	%p31, %r114, %r54;
	@%p31 bra 	$L__BB1_4;
	bra.uni 	$L__BB1_42;
$L__BB1_5:
	cvta.to.global.u64 	%rd14, %rd11;
	mul.wide.u32 	%rd15, %r1, 4;
	add.s64 	%rd16, %rd14, %rd15;
	ld.global.nc.u32 	%r55, [%rd16];
	add.s32 	%r56, %r52, 1;
	add.s32 	%r7, %r56, %r55;
	cvt.rn.f64.u32 	%fd1, %r52;
	cvt.rn.f64.u32 	%fd2, %r56;
	mul.f64 	%fd3, %fd1, %fd2;
	add.s32 	%r57, %r56, %r52;
	cvt.rn.f64.u32 	%fd4, %r57;
	mul.f64 	%fd5, %fd3, %fd4;
	div.rn.f64 	%fd6, %fd5, 0d4018000000000000;
	add.f64 	%fd7, %fd6, 0dBFF0000000000000;
	cvt.rn.f32.f64 	%f72, %fd7;
	rcp.rn.f32 	%f1, %f72;
	min.s32 	%r8, %r7, %r54;
	mov.u32 	%r9, %ctaid.x;
	mov.u32 	%r10, %ntid.x;
	mov.u32 	%r11, %tid.x;
	mad.lo.s32 	%r115, %r9, %r10, %r11;
	setp.ge.s32 	%p5, %r115, %r8;
	@%p5 bra 	$L__BB1_8;
	mov.u32 	%r58, %nctaid.x;
	mul.lo.s32 	%r13, %r58, %r10;
$L__BB1_7:
	mad.lo.s32 	%r59, %r115, %r53, %r1;
	mul.wide.s32 	%rd17, %r59, 4;
	add.s64 	%rd18, %rd1, %rd17;
	mov.b32 	%r60, 2143289344;
	st.global.u32 	[%rd18], %r60;
	add.s32 	%r115, %r115, %r13;
	setp.lt.s32 	%p6, %r115, %r8;
	@%p6 bra 	$L__BB1_7;
$L__BB1_8:
	setp.ge.s32 	%p7, %r7, %r54;
	@%p7 bra 	$L__BB1_42;
	mul.lo.s32 	%r61, %r10, %r9;
	shl.b32 	%r62, %r61, 3;
	add.s32 	%r116, %r7, %r62;
	setp.ge.s32 	%p8, %r116, %r54;
	@%p8 bra 	$L__BB1_42;
	cvt.rn.f32.u32 	%f73, %r52;
	shl.b32 	%r17, %r11, 3;
	add.s32 	%r18, %r52, -2;
	mul.f32 	%f2, %f73, %f73;
	mul.f32 	%f3, %f73, 0fC0000000;
	add.s32 	%r63, %r52, -1;
	cvt.rn.f32.u32 	%f74, %r63;
	neg.f32 	%f4, %f74;
	mul.f32 	%f5, %f74, %f74;
	and.b32  	%r19, %r63, 3;
	mul.wide.s32 	%rd4, %r53, 4;
$L__BB1_11:
	add.s32 	%r21, %r116, %r17;
	setp.ge.s32 	%p9, %r21, %r54;
	@%p9 bra 	$L__BB1_41;
	setp.lt.u32 	%p10, %r52, 5;
	mov.f32 	%f192, 0f00000000;
	mov.b32 	%r122, 0;
	mov.f32 	%f191, %f192;
	mov.f32 	%f190, %f192;
	@%p10 bra 	$L__BB1_15;
	add.s32 	%r66, %r17, %r116;
	add.s32 	%r67, %r66, -3;
	mad.lo.s32 	%r120, %r53, %r67, %r1;
	add.s32 	%r68, %r66, -2;
	mad.lo.s32 	%r119, %r53, %r68, %r1;
	add.s32 	%r69, %r66, -1;
	mad.lo.s32 	%r118, %r53, %r69, %r1;
	mad.lo.s32 	%r117, %r53, %r21, %r1;
	mov.f32 	%f192, 0f00000000;
	mov.b32 	%r121, 0;
$L__BB1_14:
	.pragma "nounroll";
	mul.wide.s32 	%rd19, %r117, 4;
	add.s64 	%rd20, %rd2, %rd19;
	ld.global.nc.f32 	%f78, [%rd20];
	cvt.rn.f32.u32 	%f79, %r121;
	add.f32 	%f80, %f190, %f78;
	fma.rn.f32 	%f81, %f79, %f78, %f191;
	mul.f32 	%f82, %f79, %f79;
	fma.rn.f32 	%f83, %f82, %f78, %f192;
	mul.wide.s32 	%rd21, %r118, 4;
	add.s64 	%rd22, %rd2, %rd21;
	ld.global.nc.f32 	%f84, [%rd22];
	add.s32 	%r70, %r121, 1;
	cvt.rn.f32.u32 	%f85, %r70;
	add.f32 	%f86, %f80, %f84;
	fma.rn.f32 	%f87, %f85, %f84, %f81;
	mul.f32 	%f88, %f85, %f85;
	fma.rn.f32 	%f89, %f88, %f84, %f83;
	mul.wide.s32 	%rd23, %r119, 4;
	add.s64 	%rd24, %rd2, %rd23;
	ld.global.nc.f32 	%f90, [%rd24];
	add.s32 	%r71, %r121, 2;
	cvt.rn.f32.u32 	%f91, %r71;
	add.f32 	%f92, %f86, %f90;
	fma.rn.f32 	%f93, %f91, %f90, %f87;
	mul.f32 	%f94, %f91, %f91;
	fma.rn.f32 	%f95, %f94, %f90, %f89;
	mul.wide.s32 	%rd25, %r120, 4;
	add.s64 	%rd26, %rd2, %rd25;
	ld.global.nc.f32 	%f96, [%rd26];
	add.s32 	%r72, %r121, 3;
	cvt.rn.f32.u32 	%f97, %r72;
	add.f32 	%f190, %f92, %f96;
	fma.rn.f32 	%f191, %f97, %f96, %f93;
	mul.f32 	%f98, %f97, %f97;
	fma.rn.f32 	%f192, %f98, %f96, %f95;
	shl.b32 	%r73, %r53, 2;
	sub.s32 	%r120, %r120, %r73;
	sub.s32 	%r119, %r119, %r73;
	sub.s32 	%r118, %r118, %r73;
	sub.s32 	%r117, %r117, %r73;
	add.s32 	%r121, %r121, 4;
	add.s32 	%r74, %r52, -1;
	and.b32  	%r122, %r74, 2147483644;
	setp.ne.s32 	%p11, %r121, %r122;
	@%p11 bra 	$L__BB1_14;
$L__BB1_15:
	setp.eq.s32 	%p12, %r19, 0;
	@%p12 bra 	$L__BB1_19;
	setp.eq.s32 	%p13, %r19, 1;
	sub.s32 	%r75, %r21, %r122;
	mad.lo.s32 	%r76, %r75, %r53, %r1;
	mul.wide.s32 	%rd27, %r76, 4;
	add.s64 	%rd28, %rd2, %rd27;
	ld.global.nc.f32 	%f99, [%rd28];
	cvt.rn.f32.u32 	%f100, %r122;
	add.f32 	%f190, %f190, %f99;
	fma.rn.f32 	%f191, %f100, %f99, %f191;
	mul.f32 	%f101, %f100, %f100;
	fma.rn.f32 	%f192, %f101, %f99, %f192;
	@%p13 bra 	$L__BB1_19;
	setp.eq.s32 	%p14, %r19, 2;
	add.s32 	%r77, %r122, 1;
	sub.s32 	%r78, %r21, %r77;
	mad.lo.s32 	%r79, %r78, %r53, %r1;
	mul.wide.s32 	%rd29, %r79, 4;
	add.s64 	%rd30, %rd2, %rd29;
	ld.global.nc.f32 	%f102, [%rd30];
	cvt.rn.f32.u32 	%f103, %r77;
	add.f32 	%f190, %f190, %f102;
	fma.rn.f32 	%f191, %f103, %f102, %f191;
	mul.f32 	%f104, %f103, %f103;
	fma.rn.f32 	%f192, %f104, %f102, %f192;
	@%p14 bra 	$L__BB1_19;
	add.s32 	%r80, %r122, 2;
	sub.s32 	%r81, %r21, %r80;
	mad.lo.s32 	%r82, %r81, %r53, %r1;
	mul.wide.s32 	%rd31, %r82, 4;
	add.s64 	%rd32, %rd2, %rd31;
	ld.global.nc.f32 	%f105, [%rd32];
	cvt.rn.f32.u32 	%f106, %r80;
	add.f32 	%f190, %f190, %f105;
	fma.rn.f32 	%f191, %f106, %f105, %f191;
	mul.f32 	%f107, %f106, %f106;
	fma.rn.f32 	%f192, %f107, %f105, %f192;
$L__BB1_19:
	fma.rn.f32 	%f108, %f3, %f191, %f192;
	fma.rn.f32 	%f109, %f2, %f190, %f108;
	mul.f32 	%f110, %f1, %f109;
	mad.lo.s32 	%r38, %r21, %r53, %r1;
	mul.wide.s32 	%rd33, %r38, 4;
	add.s64 	%rd3, %rd1, %rd33;
	st.global.f32 	[%rd3], %f110;
	add.s32 	%r39, %r21, 1;
	setp.ge.s32 	%p15, %r39, %r54;
	@%p15 bra 	$L__BB1_21;
	sub.s32 	%r83, %r21, %r18;
	mad.lo.s32 	%r84, %r83, %r53, %r1;
	mul.wide.s32 	%rd34, %r84, 4;
	add.s64 	%rd35, %rd2, %rd34;
	ld.global.nc.f32 	%f111, [%rd35];
	add.s32 	%r85, %r38, %r53;
	mul.wide.s32 	%rd36, %r85, 4;
	add.s64 	%rd37, %rd2, %rd36;
	ld.global.nc.f32 	%f112, [%rd37];
	sub.f32 	%f113, %f190, %f111;
	add.f32 	%f30, %f113, %f112;
	add.f32 	%f114, %f190, %f191;
	fma.rn.f32 	%f31, %f4, %f111, %f114;
	fma.rn.f32 	%f115, %f191, 0f40000000, %f192;
	add.f32 	%f116, %f190, %f115;
	mul.f32 	%f117, %f5, %f111;
	sub.f32 	%f192, %f116, %f117;
	mov.f32 	%f190, %f30;
	mov.f32 	%f191, %f31;
$L__BB1_21:
	@%p15 bra 	$L__BB1_41;
	fma.rn.f32 	%f118, %f3, %f191, %f192;
	fma.rn.f32 	%f119, %f2, %f190, %f118;
	mul.f32 	%f120, %f1, %f119;
	add.s32 	%r40, %r38, %r53;
	add.s64 	%rd5, %rd3, %rd4;
	st.global.f32 	[%rd5], %f120;
	add.s32 	%r41, %r21, 2;
	setp.ge.s32 	%p17, %r41, %r54;
	@%p17 bra 	$L__BB1_24;
	sub.s32 	%r86, %r39, %r18;
	mad.lo.s32 	%r87, %r86, %r53, %r1;
	mul.wide.s32 	%rd38, %r87, 4;
	add.s64 	%rd39, %rd2, %rd38;
	ld.global.nc.f32 	%f121, [%rd39];
	add.s32 	%r88, %r40, %r53;
	mul.wide.s32 	%rd40, %r88, 4;
	add.s64 	%rd41, %rd2, %rd40;
	ld.global.nc.f32 	%f122, [%rd41];
	sub.f32 	%f123, %f190, %f121;
	add.f32 	%f36, %f123, %f122;
	add.f32 	%f124, %f190, %f191;
	fma.rn.f32 	%f37, %f4, %f121, %f124;
	fma.rn.f32 	%f125, %f191, 0f40000000, %f192;
	add.f32 	%f126, %f190, %f125;
	mul.f32 	%f127, %f5, %f121;
	sub.f32 	%f192, %f126, %f127;
	mov.f32 	%f190, %f36;
	mov.f32 	%f191, %f37;
$L__BB1_24:
	@%p17 bra 	$L__BB1_41;
	fma.rn.f32 	%f128, %f3, %f191, %f192;
	fma.rn.f32 	%f129, %f2, %f190, %f128;
	mul.f32 	%f130, %f1, %f129;
	add.s32 	%r42, %r40, %r53;
	add.s64 	%rd6, %rd5, %rd4;
	st.global.f32 	[%rd6], %f130;
	add.s32 	%r43, %r21, 3;
	setp.ge.s32 	%p19, %r43, %r54;
	@%p19 bra 	$L__BB1_27;
	sub.s32 	%r89, %r41, %r18;
	mad.lo.s32 	%r90, %r89, %r53, %r1;
	mul.wide.s32 	%rd42, %r90, 4;
	add.s64 	%rd43, %rd2, %rd42;
	ld.global.nc.f32 	%f131, [%rd43];
	add.s32 	%r91, %r42, %r53;
	mul.wide.s32 	%rd44, %r91, 4;
	add.s64 	%rd45, %rd2, %rd44;
	ld.global.nc.f32 	%f132, [%rd45];
	sub.f32 	%f133, %f190, %f131;
	add.f32 	%f42, %f133, %f132;
	add.f32 	%f134, %f190, %f191;
	fma.rn.f32 	%f43, %f4, %f131, %f134;
	fma.rn.f32 	%f135, %f191, 0f40000000, %f192;
	add.f32 	%f136, %f190, %f135;
	mul.f32 	%f137, %f5, %f131;
	sub.f32 	%f192, %f136, %f137;
	mov.f32 	%f190, %f42;
	mov.f32 	%f191, %f43;
$L__BB1_27:
	@%p19 bra 	$L__BB1_41;
	fma.rn.f32 	%f138, %f3, %f191, %f192;
	fma.rn.f32 	%f139, %f2, %f190, %f138;
	mul.f32 	%f140, %f1, %f139;
	add.s32 	%r44, %r42, %r53;
	add.s64 	%rd7, %rd6, %rd4;
	st.global.f32 	[%rd7], %f140;
	add.s32 	%r45, %r21, 4;
	setp.ge.s32 	%p21, %r45, %r54;
	@%p21 bra 	$L__BB1_30;
	sub.s32 	%r92, %r43, %r18;
	mad.lo.s32 	%r93, %r92, %r53, %r1;
	mul.wide.s32 	%rd46, %r93, 4;
	add.s64 	%rd47, %rd2, %rd46;
	ld.global.nc.f32 	%f141, [%rd47];
	add.s32 	%r94, %r44, %r53;
	mul.wide.s32 	%rd48, %r94, 4;
	add.s64 	%rd49, %rd2, %rd48;
	ld.global.nc.f32 	%f142, [%rd49];
	sub.f32 	%f143, %f190, %f141;
	add.f32 	%f48, %f143, %f142;
	add.f32 	%f144, %f190, %f191;
	fma.rn.f32 	%f49, %f4, %f141, %f144;
	fma.rn.f32 	%f145, %f191, 0f40000000, %f192;
	add.f32 	%f146, %f190, %f145;
	mul.f32 	%f147, %f5, %f141;
	sub.f32 	%f192, %f146, %f147;
	mov.f32 	%f190, %f48;
	mov.f32 	%f191, %f49;
$L__BB1_30:
	@%p21 bra 	$L__BB1_41;
	fma.rn.f32 	%f148, %f3, %f191, %f192;
	fma.rn.f32 	%f149, %f2, %f190, %f148;
	mul.f32 	%f150, %f1, %f149;
	add.s32 	%r46, %r44, %r53;
	add.s64 	%rd8, %rd7, %rd4;
	st.global.f32 	[%rd8], %f150;
	add.s32 	%r47, %r21, 5;
	setp.ge.s32 	%p23, %r47, %r54;
	@%p23 bra 	$L__BB1_33;
	sub.s32 	%r95, %r45, %r18;
	mad.lo.s32 	%r96, %r95, %r53, %r1;
	mul.wide.s32 	%rd50, %r96, 4;
	add.s64 	%rd51, %rd2, %rd50;
	ld.global.nc.f32 	%f151, [%rd51];
	add.s32 	%r97, %r46, %r53;
	mul.wide.s32 	%rd52, %r97, 4;
	add.s64 	%rd53, %rd2, %rd52;
	ld.global.nc.f32 	%f152, [%rd53];
	sub.f32 	%f153, %f190, %f151;
	add.f32 	%f54, %f153, %f152;
	add.f32 	%f154, %f190, %f191;
	fma.rn.f32 	%f55, %f4, %f151, %f154;
	fma.rn.f32 	%f155, %f191, 0f40000000, %f192;
	add.f32 	%f156, %f190, %f155;
	mul.f32 	%f157, %f5, %f151;
	sub.f32 	%f192, %f156, %f157;
	mov.f32 	%f190, %f54;
	mov.f32 	%f191, %f55;
$L__BB1_33:
	@%p23 bra 	$L__BB1_41;
	fma.rn.f32 	%f158, %f3, %f191, %f192;
	fma.rn.f32 	%f159, %f2, %f190, %f158;
	mul.f32 	%f160, %f1, %f159;
	add.s32 	%r48, %r46, %r53;
	add.s64 	%rd9, %rd8, %rd4;
	st.global.f32 	[%rd9], %f160;
	add.s32 	%r49, %r21, 6;
	setp.ge.s32 	%p25, %r49, %r54;
	@%p25 bra 	$L__BB1_36;
	sub.s32 	%r98, %r47, %r18;
	mad.lo.s32 	%r99, %r98, %r53, %r1;
	mul.wide.s32 	%rd54, %r99, 4;
	add.s64 	%rd55, %rd2, %rd54;
	ld.global.nc.f32 	%f161, [%rd55];
	add.s32 	%r100, %r48, %r53;
	mul.wide.s32 	%rd56, %r100, 4;
	add.s64 	%rd57, %rd2, %rd56;
	ld.global.nc.f32 	%f162, [%rd57];
	sub.f32 	%f163, %f190, %f161;
	add.f32 	%f60, %f163, %f162;
	add.f32 	%f164, %f190, %f191;
	fma.rn.f32 	%f61, %f4, %f161, %f164;
	fma.rn.f32 	%f165, %f191, 0f40000000, %f192;
	add.f32 	%f166, %f190, %f165;
	mul.f32 	%f167, %f5, %f161;
	sub.f32 	%f192, %f166, %f167;
	mov.f32 	%f190, %f60;
	mov.f32 	%f191, %f61;
$L__BB1_36:
	@%p25 bra 	$L__BB1_41;
	fma.rn.f32 	%f168, %f3, %f191, %f192;
	fma.rn.f32 	%f169, %f2, %f190, %f168;
	mul.f32 	%f170, %f1, %f169;
	add.s64 	%rd10, %rd9, %rd4;
	st.global.f32 	[%rd10], %f170;
	add.s32 	%r50, %r21, 7;
	setp.ge.s32 	%p27, %r50, %r54;
	@%p27 bra 	$L__BB1_39;
	sub.s32 	%r101, %r49, %r18;
	mad.lo.s32 	%r102, %r101, %r53, %r1;
	mul.wide.s32 	%rd58, %r102, 4;
	add.s64 	%rd59, %rd2, %rd58;
	ld.global.nc.f32 	%f171, [%rd59];
	shl.b32 	%r103, %r53, 1;
	add.s32 	%r104, %r48, %r103;
	mul.wide.s32 	%rd60, %r104, 4;
	add.s64 	%rd61, %rd2, %rd60;
	ld.global.nc.f32 	%f172, [%rd61];
	sub.f32 	%f173, %f190, %f171;
	add.f32 	%f66, %f173, %f172;
	add.f32 	%f174, %f190, %f191;
	fma.rn.f32 	%f67, %f4, %f171, %f174;
	fma.rn.f32 	%f175, %f191, 0f40000000, %f192;
	add.f32 	%f176, %f190, %f175;
	mul.f32 	%f177, %f5, %f171;
	sub.f32 	%f192, %f176, %f177;
	mov.f32 	%f190, %f66;
	mov.f32 	%f191, %f67;
$L__BB1_39:
	setp.ge.s32 	%p28, %r50, %r54;
	@%p28 bra 	$L__BB1_41;
	fma.rn.f32 	%f178, %f3, %f191, %f192;
	fma.rn.f32 	%f179, %f2, %f190, %f178;
	mul.f32 	%f180, %f1, %f179;
	add.s64 	%rd62, %rd10, %rd4;
	st.global.f32 	[%rd62], %f180;
$L__BB1_41:
	mov.u32 	%r105, %ntid.x;
	mov.u32 	%r106, %nctaid.x;
	mul.lo.s32 	%r107, %r105, %r106;
	shl.b32 	%r108, %r107, 3;
	add.s32 	%r116, %r116, %r108;
	setp.lt.s32 	%p29, %r116, %r54;
	@%p29 bra 	$L__BB1_11;
$L__BB1_42:
	ret;

}


// ===== COMPILED SASS (sm_100) =====

	.target	sm_100

	.elftype	@"ET_EXEC"


//--------------------- .note.nv.tkinfo           --------------------------
	.section	.note.nv.tkinfo,"",@"SHT_NOTE"
	.sectionflags	@"SHF_NOTE_NV_TKINFO"
	.tkinfo
        /*0018*/ 	.word	0x00000002
        /*0030*/ 	.string	""
        /*0030*/ 	.string	"ptxas"
        /*0030*/ 	.string	"Cuda compilation tools, release 13.0, V13.0.88"
        /*0030*/ 	.string	"Build cuda_13.0.r13.0/compiler.36424714_0"
        /*0030*/ 	.string	"-arch sm_100 -m 64 "



//--------------------- .note.nv.cuinfo           --------------------------
	.section	.note.nv.cuinfo,"",@"SHT_NOTE"
	.sectionflags	@"SHF_NOTE_NV_CUINFO"
        /*0018*/ 	.short	0x0002
        /*001a*/ 	.short	0x0064
        /*001c*/ 	.short	0x0082
	.zero		2


//--------------------- .nv.info                  --------------------------
	.section	.nv.info,"",@"SHT_CUDA_INFO"
	.align	4


	//----- nvinfo : EIATTR_REGCOUNT
	.align		4
        /*0000*/ 	.byte	0x04, 0x2f
        /*0002*/ 	.short	(.L_1 - .L_0)
	.align		4
.L_0:
        /*0004*/ 	.word	index@(sqwma_batch_f32)
        /*0008*/ 	.word	0x00000020


	//----- nvinfo : EIATTR_FRAME_SIZE
	.align		4
.L_1:
        /*000c*/ 	.byte	0x04, 0x11
        /*000e*/ 	.short	(.L_3 - .L_2)
	.align		4
.L_2:
        /*0010*/ 	.word	index@($__internal_3_$__cuda_sm20_rcp_rn_f32_slowpath)
        /*0014*/ 	.word	0x00000000


	//----- nvinfo : EIATTR_FRAME_SIZE
	.align		4
.L_3:
        /*0018*/ 	.byte	0x04, 0x11
        /*001a*/ 	.short	(.L_5 - .L_4)
	.align		4
.L_4:
        /*001c*/ 	.word	index@($__internal_2_$__cuda_sm20_div_rn_f64_full)
        /*0020*/ 	.word	0x00000000


	//----- nvinfo : EIATTR_FRAME_SIZE
	.align		4
.L_5:
        /*0024*/ 	.byte	0x04, 0x11
        /*0026*/ 	.short	(.L_7 - .L_6)
	.align		4
.L_6:
        /*0028*/ 	.word	index@(sqwma_batch_f32)
        /*002c*/ 	.word	0x00000000


	//----- nvinfo : EIATTR_REGCOUNT
	.align		4
.L_7:
        /*0030*/ 	.byte	0x04, 0x2f
        /*0032*/ 	.short	(.L_9 - .L_8)
	.align		4
.L_8:
        /*0034*/ 	.word	index@(sqwma_many_series_one_param_f32)
        /*0038*/ 	.word	0x00000020


	//----- nvinfo : EIATTR_FRAME_SIZE
	.align		4
.L_9:
        /*003c*/ 	.byte	0x04, 0x11
        /*003e*/ 	.short	(.L_11 - .L_10)
	.align		4
.L_10:
        /*0040*/ 	.word	index@($__internal_1_$__cuda_sm20_rcp_rn_f32_slowpath)
        /*0044*/ 	.word	0x00000000


	//----- nvinfo : EIATTR_FRAME_SIZE
	.align		4
.L_11:
        /*0048*/ 	.byte	0x04, 0x11
        /*004a*/ 	.short	(.L_13 - .L_12)
	.align		4
.L_12:
        /*004c*/ 	.word	index@($__internal_0_$__cuda_sm20_div_rn_f64_full)
        /*0050*/ 	.word	0x00000000


	//----- nvinfo : EIATTR_FRAME_SIZE
	.align		4
.L_13:
        /*0054*/ 	.byte	0x04, 0x11
        /*0056*/ 	.short	(.L_15 - .L_14)
	.align		4
.L_14:
        /*0058*/ 	.word	index@(sqwma_many_series_one_param_f32)
        /*005c*/ 	.word	0x00000000


	//----- nvinfo : EIATTR_MIN_STACK_SIZE
	.align		4
.L_15:
        /*0060*/ 	.byte	0x04, 0x12
        /*0062*/ 	.short	(.L_17 - .L_16)
	.align		4
.L_16:
        /*0064*/ 	.word	index@(sqwma_many_series_one_param_f32)
        /*0068*/ 	.word	0x00000000


	//----- nvinfo : EIATTR_MIN_STACK_SIZE
	.align		4
.L_17:
        /*006c*/ 	.byte	0x04, 0x12
        /*006e*/ 	.short	(.L_19 - .L_18)
	.align		4
.L_18:
        /*0070*/ 	.word	index@(sqwma_batch_f32)
        /*0074*/ 	.word	0x00000000
.L_19:


//--------------------- .nv.compat                --------------------------
	.section	.nv.compat,"",@"SHT_CUDA_COMPAT_INFO"
	.align	4
        /*0000*/ 	.byte	0x02, 0x09, 0x00, 0x00, 0x02, 0x02, 0x01, 0x00, 0x02, 0x05, 0x05, 0x00, 0x03, 0x07, 0x01, 0x01
        /*0010*/ 	.byte	0x02, 0x03, 0x00, 0x00, 0x02, 0x06, 0x01, 0x00, 0x04, 0x0b, 0x08, 0x00, 0x01, 0x00, 0x00, 0x00
        /*0020*/ 	.byte	0x00, 0x00, 0x00, 0x00


//--------------------- .nv.info.sqwma_many_series_one_param_f32 --------------------------
	.section	.nv.info.sqwma_many_series_one_param_f32,"",@"SHT_CUDA_INFO"
	.sectionflags	@""
	.align	4


	//----- nvinfo : EIATTR_CUDA_API_VERSION
	.align		4
        /*0000*/ 	.byte	0x04, 0x37
        /*0002*/ 	.short	(.L_21 - .L_20)
.L_20:
        /*0004*/ 	.word	0x00000082


	//----- nvinfo : EIATTR_KPARAM_INFO
	.align		4
.L_21:
        /*0008*/ 	.byte	0x04, 0x17
        /*000a*/ 	.short	(.L_23 - .L_22)
.L_22:
        /*000c*/ 	.word	0x00000000
        /*0010*/ 	.short	0x0005
        /*0012*/ 	.short	0x0020
        /*0014*/ 	.byte	0x00, 0xf5, 0x21, 0x00


	//----- nvinfo : EIATTR_KPARAM_INFO
	.align		4
.L_23:
        /*0018*/ 	.byte	0x04, 0x17
        /*001a*/ 	.short	(.L_25 - .L_24)
.L_24:
        /*001c*/ 	.word	0x00000000
        /*0020*/ 	.short	0x0004
        /*0022*/ 	.short	0x0018
        /*0024*/ 	.byte	0x00, 0xf5, 0x21, 0x00


	//----- nvinfo : EIATTR_KPARAM_INFO
	.align		4
.L_25:
        /*0028*/ 	.byte	0x04, 0x17
        /*002a*/ 	.short	(.L_27 - .L_26)
.L_26:
        /*002c*/ 	.word	0x00000000
        /*0030*/ 	.short	0x0003
        /*0032*/ 	.short	0x0010
        /*0034*/ 	.byte	0x00, 0xf0, 0x11, 0x00


	//----- nvinfo : EIATTR_KPARAM_INFO
	.align		4
.L_27:
        /*0038*/ 	.byte	0x04, 0x17
        /*003a*/ 	.short	(.L_29 - .L_28)
.L_28:
        /*003c*/ 	.word	0x00000000
        /*0040*/ 	.short	0x0002
        /*0042*/ 	.short	0x000c
        /*0044*/ 	.byte	0x00, 0xf0, 0x11, 0x00


	//----- nvinfo : EIATTR_KPARAM_INFO
	.align		4
.L_29:
        /*0048*/ 	.byte	0x04, 0x17
        /*004a*/ 	.short	(.L_31 - .L_30)
.L_30:
        /*004c*/ 	.word	0x00000000
        /*0050*/ 	.short	0x0001
        /*0052*/ 	.short	0x0008
        /*0054*/ 	.byte	0x00, 0xf0, 0x11, 0x00


	//----- nvinfo : EIATTR_KPARAM_INFO
	.align		4
.L_31:
        /*0058*/ 	.byte	0x04, 0x17
        /*005a*/ 	.short	(.L_33 - .L_32)
.L_32:
        /*005c*/ 	.word	0x00000000
        /*0060*/ 	.short	0x0000
        /*0062*/ 	.short	0x0000
        /*0064*/ 	.byte	0x00, 0xf5, 0x21, 0x00


	//----- nvinfo : EIATTR_SPARSE_MMA_MASK
	.align		4
.L_33:
        /*0068*/ 	.byte	0x03, 0x50
        /*006a*/ 	.short	0x0000


	//----- nvinfo : EIATTR_MAXREG_COUNT
	.align		4
        /*006c*/ 	.byte	0x03, 0x1b
        /*006e*/ 	.short	0x00ff


	//----- nvinfo : EIATTR_MERCURY_ISA_VERSION
	.align		4
        /*0070*/ 	.byte	0x03, 0x5f
        /*0072*/ 	.short	0x0101


	//----- nvinfo : EIATTR_VRC_CTA_INIT_COUNT
	.align		4
        /*0074*/ 	.byte	0x02, 0x4a
	.zero		1
	.zero		1


	//----- nvinfo : EIATTR_EXIT_INSTR_OFFSETS
	.align		4
        /*0078*/ 	.byte	0x04, 0x1c
        /*007a*/ 	.short	(.L_35 - .L_34)


	//   ....[0]....
.L_34:
        /*007c*/ 	.word	0x00000060


	//   ....[1]....
        /*0080*/ 	.word	0x00000100


	//   ....[2]....
        /*0084*/ 	.word	0x000001c0


	//   ....[3]....
        /*0088*/ 	.word	0x000005f0


	//   ....[4]....
        /*008c*/ 	.word	0x00000630


	//   ....[5]....
        /*0090*/ 	.word	0x000018c0


	//----- nvinfo : EIATTR_CRS_STACK_SIZE
	.align		4
.L_35:
        /*0094*/ 	.byte	0x04, 0x1e
        /*0096*/ 	.short	(.L_37 - .L_36)
.L_36:
        /*0098*/ 	.word	0x00000000


	//----- nvinfo : EIATTR_CBANK_PARAM_SIZE
	.align		4
.L_37:
        /*009c*/ 	.byte	0x03, 0x19
        /*009e*/ 	.short	0x0028


	//----- nvinfo : EIATTR_PARAM_CBANK
	.align		4
        /*00a0*/ 	.byte	0x04, 0x0a
        /*00a2*/ 	.short	(.L_39 - .L_38)
	.align		4
.L_38:
        /*00a4*/ 	.word	index@(.nv.constant0.sqwma_many_series_one_param_f32)
        /*00a8*/ 	.short	0x0380
        /*00aa*/ 	.short	0x0028


	//----- nvinfo : EIATTR_SW_WAR
	.align		4
.L_39:
        /*00ac*/ 	.byte	0x04, 0x36
        /*00ae*/ 	.short	(.L_41 - .L_40)
.L_40:
        /*00b0*/ 	.word	0x00000008
.L_41:


//--------------------- .nv.info.sqwma_batch_f32  --------------------------
	.section	.nv.info.sqwma_batch_f32,"",@"SHT_CUDA_INFO"
	.sectionflags	@""
	.align	4


	//----- nvinfo : EIATTR_CUDA_API_VERSION
	.align		4
        /*0000*/ 	.byte	0x04, 0x37
        /*0002*/ 	.short	(.L_43 - .L_42)
.L_42:
        /*0004*/ 	.word	0x00000082


	//----- nvinfo : EIATTR_KPARAM_INFO
	.align		4
.L_43:
        /*0008*/ 	.byte	0x04, 0x17
        /*000a*/ 	.short	(.L_45 - .L_44)
.L_44:
        /*000c*/ 	.word	0x00000000
        /*0010*/ 	.short	0x0005
        /*0012*/ 	.short	0x0020
        /*0014*/ 	.byte	0x00, 0xf5, 0x21, 0x00


	//----- nvinfo : EIATTR_KPARAM_INFO
	.align		4
.L_45:
        /*0018*/ 	.byte	0x04, 0x17
        /*001a*/ 	.short	(.L_47 - .L_46)
.L_46:
        /*001c*/ 	.word	0x00000000
        /*0020*/ 	.short	0x0004
        /*0022*/ 	.short	0x0018
        /*0024*/ 	.byte	0x00, 0xf0, 0x11, 0x00


	//----- nvinfo : EIATTR_KPARAM_INFO
	.align		4
.L_47:
        /*0028*/ 	.byte	0x04, 0x17
        /*002a*/ 	.short	(.L_49 - .L_48)
.L_48:
        /*002c*/ 	.word	0x00000000
        /*0030*/ 	.short	0x0003
        /*0032*/ 	.short	0x0014
        /*0034*/ 	.byte	0x00, 0xf0, 0x11, 0x00


	//----- nvinfo : EIATTR_KPARAM_INFO
	.align		4
.L_49:
        /*0038*/ 	.byte	0x04, 0x17
        /*003a*/ 	.short	(.L_51 - .L_50)
.L_50:
        /*003c*/ 	.word	0x00000000
        /*0040*/ 	.short	0x0002
        /*0042*/ 	.short	0x0010
        /*0044*/ 	.byte	0x00, 0xf0, 0x11, 0x00


	//----- nvinfo : EIATTR_KPARAM_INFO
	.align		4
.L_51:
        /*0048*/ 	.byte	0x04, 0x17
        /*004a*/ 	.short	(.L_53 - .L_52)
.L_52:
        /*004c*/ 	.word	0x00000000
        /*0050*/ 	.short	0x0001
        /*0052*/ 	.short	0x0008
        /*0054*/ 	.byte	0x00, 0xf5, 0x21, 0x00


	//----- nvinfo : EIATTR_KPARAM_INFO
	.align		4
.L_53:
        /*0058*/ 	.byte	0x04, 0x17
        /*005a*/ 	.short	(.L_55 - .L_54)
.L_54:
        /*005c*/ 	.word	0x00000000
        /*0060*/ 	.short	0x0000
        /*0062*/ 	.short	0x0000
        /*0064*/ 	.byte	0x00, 0xf5, 0x21, 0x00


	//----- nvinfo : EIATTR_SPARSE_MMA_MASK
	.align		4
.L_55:
        /*0068*/ 	.byte	0x03, 0x50
        /*006a*/ 	.short	0x0000


	//----- nvinfo : EIATTR_MAXREG_COUNT
	.align		4
        /*006c*/ 	.byte	0x03, 0x1b
        /*006e*/ 	.short	0x00ff


	//----- nvinfo : EIATTR_MERCURY_ISA_VERSION
	.align		4
        /*0070*/ 	.byte	0x03, 0x5f
        /*0072*/ 	.short	0x0101


	//----- nvinfo : EIATTR_VRC_CTA_INIT_COUNT
	.align		4
        /*0074*/ 	.byte	0x02, 0x4a
	.zero		1
	.zero		1


	//----- nvinfo : EIATTR_EXIT_INSTR_OFFSETS
	.align		4
        /*0078*/ 	.byte	0x04, 0x1c
        /*007a*/ 	.short	(.L_57 - .L_56)


	//   ....[0]....
.L_56:
        /*007c*/ 	.word	0x00000050


	//   ....[1]....
        /*0080*/ 	.word	0x00000130


	//   ....[2]....
        /*0084*/ 	.word	0x000001e0


	//   ....[3]....
        /*0088*/ 	.word	0x000005e0


	//   ....[4]....
        /*008c*/ 	.word	0x00000620


	//   ....[5]....
        /*0090*/ 	.word	0x00001590


	//----- nvinfo : EIATTR_CRS_STACK_SIZE
	.align		4
.L_57:
        /*0094*/ 	.byte	0x04, 0x1e
        /*0096*/ 	.short	(.L_59 - .L_58)
.L_58:
        /*0098*/ 	.word	0x00000000


	//----- nvinfo : EIATTR_CBANK_PARAM_SIZE
	.align		4
.L_59:
        /*009c*/ 	.byte	0x03, 0x19
        /*009e*/ 	.short	0x0028


	//----- nvinfo : EIATTR_PARAM_CBANK
	.align		4
        /*00a0*/ 	.byte	0x04, 0x0a
        /*00a2*/ 	.short	(.L_61 - .L_60)
	.align		4
.L_60:
        /*00a4*/ 	.word	index@(.nv.constant0.sqwma_batch_f32)
        /*00a8*/ 	.short	0x0380
        /*00aa*/ 	.short	0x0028


	//----- nvinfo : EIATTR_SW_WAR
	.align		4
.L_61:
        /*00ac*/ 	.byte	0x04, 0x36
        /*00ae*/ 	.short	(.L_63 - .L_62)
.L_62:
        /*00b0*/ 	.word	0x00000008
.L_63:


//--------------------- .nv.callgraph             --------------------------
	.section	.nv.callgraph,"",@"SHT_CUDA_CALLGRAPH"
	.align	4
	.sectionentsize	8
	.align		4
        /*0000*/ 	.word	0x00000000
	.align		4
        /*0004*/ 	.word	0xffffffff
	.align		4
        /*0008*/ 	.word	0x00000000
	.align		4
        /*000c*/ 	.word	0xfffffffe
	.align		4
        /*0010*/ 	.word	0x00000000
	.align		4
        /*0014*/ 	.word	0xfffffffd
	.align		4
        /*0018*/ 	.word	0x00000000
	.align		4
        /*001c*/ 	.word	0xfffffffc


//--------------------- .text.sqwma_many_series_one_param_f32 --------------------------
	.section	.text.sqwma_many_series_one_param_f32,"ax",@progbits
	.align	128
        .global         sqwma_many_series_one_param_f32
        .type           sqwma_many_series_one_param_f32,@function
        .size           sqwma_many_series_one_param_f32,(.L_x_43 - sqwma_many_series_one_param_f32)
        .other          sqwma_many_series_one_param_f32,@"STO_CUDA_ENTRY STV_DEFAULT"
sqwma_many_series_one_param_f32:
.text.sqwma_many_series_one_param_f32:
[----:B------:R-:W-:Y:S01]  /*0000*/  LDC R1, c[0x0][0x37c] ;  /* 0x0000df00ff017b82 */ /* 0x000fe20000000800 */
[----:B------:R-:W0:Y:S07]  /*0010*/  S2R R0, SR_CTAID.Y ;  /* 0x0000000000007919 */ /* 0x000e2e0000002600 */
[----:B------:R-:W1:Y:S01]  /*0020*/  LDC R8, c[0x0][0x390] ;  /* 0x0000e400ff087b82 */ /* 0x000e620000000800 */
[----:B------:R-:W0:Y:S01]  /*0030*/  LDCU UR5, c[0x0][0x38c] ;  /* 0x00007180ff0577ac */ /* 0x000e220008000800 */
[----:B-1----:R-:W-:-:S04]  /*0040*/  ISETP.GE.AND P0, PT, R8, 0x1, PT ;  /* 0x000000010800780c */ /* 0x002fc80003f06270 */
[----:B0-----:R-:W-:-:S13]  /*0050*/  ISETP.GE.OR P0, PT, R0, UR5, !P0 ;  /* 0x0000000500007c0c */ /* 0x001fda000c706670 */
[----:B------:R-:W-:Y:S05]  /*0060*/  @P0 EXIT ;  /* 0x000000000000094d */ /* 0x000fea0003800000 */
[----:B------:R-:W0:Y:S01]  /*0070*/  LDCU UR4, c[0x0][0x388] ;  /* 0x00007100ff0477ac */ /* 0x000e220008000800 */
[----:B------:R-:W1:Y:S01]  /*0080*/  LDCU.64 UR6, c[0x0][0x358] ;  /* 0x00006b00ff0677ac */ /* 0x000e620008000a00 */
[----:B0-----:R-:W-:-:S09]  /*0090*/  UISETP.GT.AND UP0, UPT, UR4, 0x1, UPT ;  /* 0x000000010400788c */ /* 0x001fd2000bf04270 */
[----:B-1----:R-:W-:Y:S05]  /*00a0*/  BRA.U UP0, `(.L_x_0) ;  /* 0x0000000100487547 */ /* 0x002fea000b800000 */
[----:B------:R-:W0:Y:S01]  /*00b0*/  S2R R3, SR_TID.X ;  /* 0x0000000000037919 */ /* 0x000e220000002100 */
[----:B------:R-:W0:Y:S08]  /*00c0*/  S2UR UR4, SR_CTAID.X ;  /* 0x00000000000479c3 */ /* 0x000e300000002500 */
[----:B------:R-:W0:Y:S02]  /*00d0*/  LDC R6, c[0x0][0x360] ;  /* 0x0000d800ff067b82 */ /* 0x000e240000000800 */
[----:B0-----:R-:W-:-:S05]  /*00e0*/  IMAD R2, R6, UR4, R3 ;  /* 0x0000000406027c24 */ /* 0x001fca000f8e0203 */
[----:B------:R-:W-:-:S13]  /*00f0*/  ISETP.GE.AND P0, PT, R2, R8, PT ;  /* 0x000000080200720c */ /* 0x000fda0003f06270 */
[----:B------:R-:W-:Y:S05]  /*0100*/  @P0 EXIT ;  /* 0x000000000000094d */ /* 0x000fea0003800000 */
[----:B------:R-:W0:Y:S01]  /*0110*/  LDC.64 R4, c[0x0][0x3a0] ;  /* 0x0000e800ff047b82 */ /* 0x000e220000000a00 */
[----:B------:R-:W1:Y:S01]  /*0120*/  LDCU UR4, c[0x0][0x370] ;  /* 0x00006e00ff0477ac */ /* 0x000e620008000800 */
[----:B------:R-:W-:Y:S02]  /*0130*/  MOV R7, R2 ;  /* 0x0000000200077202 */ /* 0x000fe40000000f00 */
[----:B------:R-:W-:Y:S01]  /*0140*/  MOV R9, 0x7fc00000 ;  /* 0x7fc0000000097802 */ /* 0x000fe20000000f00 */
[----:B-1----:R-:W-:-:S07]  /*0150*/  IMAD R6, R6, UR4, RZ ;  /* 0x0000000406067c24 */ /* 0x002fce000f8e02ff */
.L_x_1:
[----:B-1----:R-:W-:Y:S01]  /*0160*/  IMAD R3, R7, UR5, R0 ;  /* 0x0000000507037c24 */ /* 0x002fe2000f8e0200 */
[----:B------:R-:W-:-:S03]  /*0170*/  IADD3 R7, PT, PT, R6, R7, RZ ;  /* 0x0000000706077210 */ /* 0x000fc60007ffe0ff */
[----:B0-----:R-:W-:Y:S01]  /*0180*/  IMAD.WIDE R2, R3, 0x4, R4 ;  /* 0x0000000403027825 */ /* 0x001fe200078e0204 */
[----:B------:R-:W-:-:S04]  /*0190*/  ISETP.GE.AND P0, PT, R7, R8, PT ;  /* 0x000000080700720c */ /* 0x000fc80003f06270 */
[----:B------:R1:W-:Y:S09]  /*01a0*/  STG.E desc[UR6][R2.64], R9 ;  /* 0x0000000902007986 */ /* 0x0003f2000c101906 */
[----:B------:R-:W-:Y:S05]  /*01b0*/  @!P0 BRA `(.L_x_1) ;  /* 0xfffffffc00e88947 */ /* 0x000fea000383ffff */
[----:B------:R-:W-:Y:S05]  /*01c0*/  EXIT ;  /* 0x000000000000794d */ /* 0x000fea0003800000 */
.L_x_0:
[----:B------:R-:W0:Y:S02]  /*01d0*/  LDC.64 R4, c[0x0][0x398] ;  /* 0x0000e600ff047b82 */ /* 0x000e240000000a00 */
[----:B0-----:R-:W-:-:S06]  /*01e0*/  IMAD.WIDE.U32 R4, R0, 0x4, R4 ;  /* 0x0000000400047825 */ /* 0x001fcc00078e0004 */
[----:B------:R0:W2:Y:S01]  /*01f0*/  LDG.E.CONSTANT R4, desc[UR6][R4.64] ;  /* 0x0000000604047981 */ /* 0x0000a2000c1e9900 */
[----:B------:R-:W1:Y:S01]  /*0200*/  MUFU.RCP64H R9, 6 ;  /* 0x4018000000097908 */ /* 0x000e620000001800 */
[----:B------:R-:W-:Y:S01]  /*0210*/  HFMA2 R12, -RZ, RZ, 0, 0 ;  /* 0x00000000ff0c7431 */ /* 0x000fe200000001ff */
[----:B------:R-:W-:Y:S01]  /*0220*/  MOV R13, 0x40180000 ;  /* 0x40180000000d7802 */ /* 0x000fe20000000f00 */
[----:B------:R-:W-:Y:S01]  /*0230*/  HFMA2 R8, -RZ, RZ, 0, 5.9604644775390625e-08 ;  /* 0x00000001ff087431 */ /* 0x000fe200000001ff */
[----:B------:R-:W-:-:S04]  /*0240*/  UIADD3 UR5, UPT, UPT, UR4, 0x1, URZ ;  /* 0x0000000104057890 */ /* 0x000fc8000fffe0ff */
[----:B------:R-:W-:Y:S01]  /*0250*/  I2F.F64.U32 R2, UR4 ;  /* 0x0000000400027d12 */ /* 0x000fe20008201800 */
[----:B------:R-:W-:Y:S01]  /*0260*/  UIADD3 UR4, UPT, UPT, UR5, UR4, URZ ;  /* 0x0000000405047290 */ /* 0x000fe2000fffe0ff */
[----:B-1----:R-:W-:-:S08]  /*0270*/  DFMA R6, R8, -R12, 1 ;  /* 0x3ff000000806742b */ /* 0x002fd0000000080c */
[----:B------:R-:W-:Y:S02]  /*0280*/  DFMA R10, R6, R6, R6 ;  /* 0x00000006060a722b */ /* 0x000fe40000000006 */
[----:B------:R-:W1:Y:S06]  /*0290*/  I2F.F64.U32 R6, UR5 ;  /* 0x0000000500067d12 */ /* 0x000e6c0008201800 */
[----:B------:R-:W-:Y:S02]  /*02a0*/  DFMA R10, R8, R10, R8 ;  /* 0x0000000a080a722b */ /* 0x000fe40000000008 */
[----:B------:R-:W3:Y:S01]  /*02b0*/  I2F.F64.U32 R8, UR4 ;  /* 0x0000000400087d12 */ /* 0x000ee20008201800 */
[----:B-1----:R-:W-:-:S05]  /*02c0*/  DMUL R6, R2, R6 ;  /* 0x0000000602067228 */ /* 0x002fca0000000000 */
[----:B------:R-:W-:-:S03]  /*02d0*/  DFMA R2, R10, -R12, 1 ;  /* 0x3ff000000a02742b */ /* 0x000fc6000000080c */
[----:B---3--:R-:W-:-:S05]  /*02e0*/  DMUL R6, R6, R8 ;  /* 0x0000000806067228 */ /* 0x008fca0000000000 */
[----:B------:R-:W-:-:S08]  /*02f0*/  DFMA R2, R10, R2, R10 ;  /* 0x000000020a02722b */ /* 0x000fd0000000000a */
[----:B------:R-:W-:Y:S01]  /*0300*/  DMUL R8, R6, R2 ;  /* 0x0000000206087228 */ /* 0x000fe20000000000 */
[----:B------:R-:W-:-:S07]  /*0310*/  FSETP.GEU.AND P1, PT, |R7|, 6.5827683646048100446e-37, PT ;  /* 0x036000000700780b */ /* 0x000fce0003f2e200 */
[----:B------:R-:W-:-:S08]  /*0320*/  DFMA R10, R8, -6, R6 ;  /* 0xc0180000080a782b */ /* 0x000fd00000000006 */
[----:B------:R-:W-:-:S10]  /*0330*/  DFMA R2, R2, R10, R8 ;  /* 0x0000000a0202722b */ /* 0x000fd40000000008 */
[----:B0-----:R-:W-:-:S05]  /*0340*/  FFMA R5, RZ, 2.375, R3 ;  /* 0x40180000ff057823 */ /* 0x001fca0000000003 */
[----:B------:R-:W-:Y:S02]  /*0350*/  FSETP.GT.AND P0, PT, |R5|, 1.469367938527859385e-39, PT ;  /* 0x001000000500780b */ /* 0x000fe40003f04200 */
[----:B--2---:R-:W-:-:S11]  /*0360*/  IADD3 R4, PT, PT, R4, UR5, RZ ;  /* 0x0000000504047c10 */ /* 0x004fd6000fffe0ff */
[----:B------:R-:W-:Y:S05]  /*0370*/  @P0 BRA P1, `(.L_x_2) ;  /* 0x0000000000080947 */ /* 0x000fea0000800000 */
[----:B------:R-:W-:-:S07]  /*0380*/  MOV R8, 0x3a0 ;  /* 0x000003a000087802 */ /* 0x000fce0000000f00 */
[----:B------:R-:W-:Y:S05]  /*0390*/  CALL.REL.NOINC `($__internal_0_$__cuda_sm20_div_rn_f64_full) ;  /* 0x00000014004c7944 */ /* 0x000fea0003c00000 */
.L_x_2:
[----:B------:R-:W-:-:S06]  /*03a0*/  DADD R2, R2, -1 ;  /* 0xbff0000002027429 */ /* 0x000fcc0000000000 */
[----:B------:R-:W0:Y:S02]  /*03b0*/  F2F.F32.F64 R7, R2 ;  /* 0x0000000200077310 */ /* 0x000e240000301000 */
[----:B0-----:R-:W-:-:S05]  /*03c0*/  VIADD R5, R7, 0x1800000 ;  /* 0x0180000007057836 */ /* 0x001fca0000000000 */
[----:B------:R-:W-:-:S04]  /*03d0*/  LOP3.LUT R5, R5, 0x7f800000, RZ, 0xc0, !PT ;  /* 0x7f80000005057812 */ /* 0x000fc800078ec0ff */
[----:B------:R-:W-:-:S13]  /*03e0*/  ISETP.GT.U32.AND P0, PT, R5, 0x1ffffff, PT ;  /* 0x01ffffff0500780c */ /* 0x000fda0003f04070 */
[----:B------:R-:W-:Y:S05]  /*03f0*/  @P0 BRA `(.L_x_3) ;  /* 0x0000000000100947 */ /* 0x000fea0003800000 */
[----:B------:R-:W-:-:S07]  /*0400*/  MOV R6, 0x420 ;  /* 0x0000042000067802 */ /* 0x000fce0000000f00 */
[----:B------:R-:W-:Y:S05]  /*0410*/  CALL.REL.NOINC `($__internal_1_$__cuda_sm20_rcp_rn_f32_slowpath) ;  /* 0x0000001800647944 */ /* 0x000fea0003c00000 */
[----:B------:R-:W-:Y:S01]  /*0420*/  MOV R2, R3 ;  /* 0x0000000300027202 */ /* 0x000fe20000000f00 */
[----:B------:R-:W-:Y:S06]  /*0430*/  BRA `(.L_x_4) ;  /* 0x0000000000107947 */ /* 0x000fec0003800000 */
.L_x_3:
[----:B------:R-:W0:Y:S02]  /*0440*/  MUFU.RCP R2, R7 ;  /* 0x0000000700027308 */ /* 0x000e240000001000 */
[----:B0-----:R-:W-:-:S04]  /*0450*/  FFMA R3, R7, R2, -1 ;  /* 0xbf80000007037423 */ /* 0x001fc80000000002 */
[----:B------:R-:W-:-:S04]  /*0460*/  FADD.FTZ R3, -R3, -RZ ;  /* 0x800000ff03037221 */ /* 0x000fc80000010100 */
[----:B------:R-:W-:-:S07]  /*0470*/  FFMA R2, R2, R3, R2 ;  /* 0x0000000302027223 */ /* 0x000fce0000000002 */
.L_x_4:
[----:B------:R-:W0:Y:S01]  /*0480*/  S2R R3, SR_TID.X ;  /* 0x0000000000037919 */ /* 0x000e220000002100 */
[----:B------:R-:W0:Y:S01]  /*0490*/  S2UR UR8, SR_CTAID.X ;  /* 0x00000000000879c3 */ /* 0x000e220000002500 */
[----:B------:R-:W1:Y:S01]  /*04a0*/  LDCU UR5, c[0x0][0x390] ;  /* 0x00007200ff0577ac */ /* 0x000e620008000800 */
[----:B------:R-:W-:Y:S06]  /*04b0*/  BSSY.RECONVERGENT B0, `(.L_x_5) ;  /* 0x0000013000007945 */ /* 0x000fec0003800200 */
[----:B------:R-:W0:Y:S01]  /*04c0*/  LDC R12, c[0x0][0x360] ;  /* 0x0000d800ff0c7b82 */ /* 0x000e220000000800 */
[----:B-1----:R-:W-:-:S02]  /*04d0*/  VIMNMX R5, PT, PT, R4, UR5, PT ;  /* 0x0000000504057c48 */ /* 0x002fc4000bfe0100 */
[----:B------:R-:W-:Y:S01]  /*04e0*/  ISETP.GE.AND P1, PT, R4, UR5, PT ;  /* 0x0000000504007c0c */ /* 0x000fe2000bf26270 */
[----:B0-----:R-:W-:-:S05]  /*04f0*/  IMAD R6, R12, UR8, R3 ;  /* 0x000000080c067c24 */ /* 0x001fca000f8e0203 */
[----:B------:R-:W-:-:S13]  /*0500*/  ISETP.GE.AND P0, PT, R6, R5, PT ;  /* 0x000000050600720c */ /* 0x000fda0003f06270 */
[----:B------:R-:W-:Y:S05]  /*0510*/  @P0 BRA `(.L_x_6) ;  /* 0x0000000000300947 */ /* 0x000fea0003800000 */
[----:B------:R-:W0:Y:S01]  /*0520*/  LDC R13, c[0x0][0x38c] ;  /* 0x0000e300ff0d7b82 */ /* 0x000e220000000800 */
[----:B------:R-:W1:Y:S01]  /*0530*/  LDCU UR4, c[0x0][0x370] ;  /* 0x00006e00ff0477ac */ /* 0x000e620008000800 */
[----:B------:R-:W-:Y:S02]  /*0540*/  MOV R10, R6 ;  /* 0x00000006000a7202 */ /* 0x000fe40000000f00 */
[----:B------:R-:W-:-:S04]  /*0550*/  MOV R15, 0x7fc00000 ;  /* 0x7fc00000000f7802 */ /* 0x000fc80000000f00 */
[----:B------:R-:W2:Y:S01]  /*0560*/  LDC.64 R8, c[0x0][0x3a0] ;  /* 0x0000e800ff087b82 */ /* 0x000ea20000000a00 */
[----:B-1----:R-:W-:-:S07]  /*0570*/  IMAD R11, R12, UR4, RZ ;  /* 0x000000040c0b7c24 */ /* 0x002fce000f8e02ff */
.L_x_7:
[----:B01----:R-:W-:Y:S01]  /*0580*/  IMAD R7, R10, R13, R0 ;  /* 0x0000000d0a077224 */ /* 0x003fe200078e0200 */
[----:B------:R-:W-:-:S03]  /*0590*/  IADD3 R10, PT, PT, R11, R10, RZ ;  /* 0x0000000a0b0a7210 */ /* 0x000fc60007ffe0ff */
[----:B--2---:R-:W-:Y:S01]  /*05a0*/  IMAD.WIDE R6, R7, 0x4, R8 ;  /* 0x0000000407067825 */ /* 0x004fe200078e0208 */
[----:B------:R-:W-:-:S04]  /*05b0*/  ISETP.GE.AND P0, PT, R10, R5, PT ;  /* 0x000000050a00720c */ /* 0x000fc80003f06270 */
[----:B------:R1:W-:Y:S09]  /*05c0*/  STG.E desc[UR6][R6.64], R15 ;  /* 0x0000000f06007986 */ /* 0x0003f2000c101906 */
[----:B------:R-:W-:Y:S05]  /*05d0*/  @!P0 BRA `(.L_x_7) ;  /* 0xfffffffc00e88947 */ /* 0x000fea000383ffff */
.L_x_6:
[----:B------:R-:W-:Y:S05]  /*05e0*/  BSYNC.RECONVERGENT B0 ;  /* 0x0000000000007941 */ /* 0x000fea0003800200 */
.L_x_5:
[----:B------:R-:W-:Y:S05]  /*05f0*/  @P1 EXIT ;  /* 0x000000000000194d */ /* 0x000fea0003800000 */
[----:B------:R-:W-:-:S05]  /*0600*/  IMAD R5, R12, UR8, RZ ;  /* 0x000000080c057c24 */ /* 0x000fca000f8e02ff */
[----:B------:R-:W-:-:S04]  /*0610*/  LEA R4, R5, R4, 0x3 ;  /* 0x0000000405047211 */ /* 0x000fc800078e18ff */
[----:B------:R-:W-:-:S13]  /*0620*/  ISETP.GE.AND P0, PT, R4, UR5, PT ;  /* 0x0000000504007c0c */ /* 0x000fda000bf06270 */
[----:B------:R-:W-:Y:S05]  /*0630*/  @P0 EXIT ;  /* 0x000000000000094d */ /* 0x000fea0003800000 */
[----:B-1----:R-:W0:Y:S02]  /*0640*/  LDC R6, c[0x0][0x388] ;  /* 0x0000e200ff067b82 */ /* 0x002e240000000800 */
[C---:B0-----:R-:W-:Y:S02]  /*0650*/  IADD3 R9, PT, PT, R6.reuse, -0x1, RZ ;  /* 0xffffffff06097810 */ /* 0x041fe40007ffe0ff */
[----:B------:R-:W-:Y:S02]  /*0660*/  I2FP.F32.U32 R8, R6 ;  /* 0x0000000600087245 */ /* 0x000fe40000201000 */
[----:B------:R-:W-:Y:S02]  /*0670*/  I2FP.F32.U32 R5, R9 ;  /* 0x0000000900057245 */ /* 0x000fe40000201000 */
[----:B------:R-:W-:Y:S01]  /*0680*/  IADD3 R6, PT, PT, R6, -0x2, RZ ;  /* 0xfffffffe06067810 */ /* 0x000fe20007ffe0ff */
[C---:B------:R-:W-:Y:S01]  /*0690*/  FMUL R7, R8.reuse, R8 ;  /* 0x0000000808077220 */ /* 0x040fe20000400000 */
[----:B------:R-:W-:Y:S01]  /*06a0*/  FMUL R8, R8, -2 ;  /* 0xc000000008087820 */ /* 0x000fe20000400000 */
[----:B------:R-:W-:Y:S01]  /*06b0*/  LOP3.LUT R9, R9, 0x3, RZ, 0xc0, !PT ;  /* 0x0000000309097812 */ /* 0x000fe200078ec0ff */
[----:B------:R-:W-:-:S07]  /*06c0*/  FMUL R10, R5, R5 ;  /* 0x00000005050a7220 */ /* 0x000fce0000400000 */
.L_x_13:
[----:B------:R-:W0:Y:S01]  /*06d0*/  LDCU UR8, c[0x0][0x390] ;  /* 0x00007200ff0877ac */ /* 0x000e220008000800 */
[----:B------:R-:W-:Y:S01]  /*06e0*/  IMAD R11, R3, 0x8, R4 ;  /* 0x00000008030b7824 */ /* 0x000fe200078e0204 */
[----:B------:R-:W-:Y:S04]  /*06f0*/  BSSY.RECONVERGENT B0, `(.L_x_8) ;  /* 0x0000116000007945 */ /* 0x000fe80003800200 */
[----:B0-----:R-:W-:-:S13]  /*0700*/  ISETP.GE.AND P0, PT, R11, UR8, PT ;  /* 0x000000080b007c0c */ /* 0x001fda000bf06270 */
[----:B--234-:R-:W-:Y:S05]  /*0710*/  @P0 BRA `(.L_x_9) ;  /* 0x00000010004c0947 */ /* 0x01cfea0003800000 */
[----:B------:R-:W0:Y:S01]  /*0720*/  LDC R14, c[0x0][0x388] ;  /* 0x0000e200ff0e7b82 */ /* 0x000e220000000800 */
[----:B------:R-:W-:Y:S02]  /*0730*/  CS2R R18, SRZ ;  /* 0x0000000000127805 */ /* 0x000fe4000001ff00 */
[----:B------:R-:W-:Y:S02]  /*0740*/  CS2R R20, SRZ ;  /* 0x0000000000147805 */ /* 0x000fe4000001ff00 */
[----:B0-----:R-:W-:-:S13]  /*0750*/  ISETP.GE.U32.AND P0, PT, R14, 0x5, PT ;  /* 0x000000050e00780c */ /* 0x001fda0003f06070 */
[----:B------:R-:W-:Y:S05]  /*0760*/  @!P0 BRA `(.L_x_10) ;  /* 0x0000000000d08947 */ /* 0x000fea0003800000 */
[----:B------:R-:W0:Y:S01]  /*0770*/  LDC.64 R12, c[0x0][0x380] ;  /* 0x0000e000ff0c7b82 */ /* 0x000e220000000a00 */
[----:B------:R-:W1:Y:S01]  /*0780*/  LDCU UR9, c[0x0][0x38c] ;  /* 0x00007180ff0977ac */ /* 0x000e620008000800 */
[C---:B------:R-:W-:Y:S01]  /*0790*/  IADD3 R29, PT, PT, R11.reuse, -0x3, RZ ;  /* 0xfffffffd0b1d7810 */ /* 0x040fe20007ffe0ff */
[----:B------:R-:W-:Y:S01]  /*07a0*/  HFMA2 R19, -RZ, RZ, 0, 0 ;  /* 0x00000000ff137431 */ /* 0x000fe200000001ff */
[C---:B------:R-:W-:Y:S01]  /*07b0*/  IADD3 R25, PT, PT, R11.reuse, -0x2, RZ ;  /* 0xfffffffe0b197810 */ /* 0x040fe20007ffe0ff */
[----:B------:R-:W-:Y:S01]  /*07c0*/  UMOV UR4, URZ ;  /* 0x000000ff00047c82 */ /* 0x000fe20008000000 */
[----:B------:R-:W-:Y:S02]  /*07d0*/  IADD3 R15, PT, PT, R11, -0x1, RZ ;  /* 0xffffffff0b0f7810 */ /* 0x000fe40007ffe0ff */
[----:B------:R-:W-:-:S04]  /*07e0*/  IADD3 R21, PT, PT, R14, -0x1, RZ ;  /* 0xffffffff0e157810 */ /* 0x000fc80007ffe0ff */
[----:B------:R-:W-:Y:S01]  /*07f0*/  LOP3.LUT R21, R21, 0x7ffffffc, RZ, 0xc0, !PT ;  /* 0x7ffffffc15157812 */ /* 0x000fe200078ec0ff */
[--C-:B-1----:R-:W-:Y:S02]  /*0800*/  IMAD R29, R29, UR9, R0.reuse ;  /* 0x000000091d1d7c24 */ /* 0x102fe4000f8e0200 */
[--C-:B------:R-:W-:Y:S02]  /*0810*/  IMAD R25, R25, UR9, R0.reuse ;  /* 0x0000000919197c24 */ /* 0x100fe4000f8e0200 */
[--C-:B------:R-:W-:Y:S02]  /*0820*/  IMAD R24, R15, UR9, R0.reuse ;  /* 0x000000090f187c24 */ /* 0x100fe4000f8e0200 */
[----:B------:R-:W-:-:S07]  /*0830*/  IMAD R27, R11, UR9, R0 ;  /* 0x000000090b1b7c24 */ /* 0x000fce000f8e0200 */
.L_x_11:
[----:B0-----:R-:W-:-:S06]  /*0840*/  IMAD.WIDE R22, R27, 0x4, R12 ;  /* 0x000000041b167825 */ /* 0x001fcc00078e020c */
[----:B------:R-:W2:Y:S01]  /*0850*/  LDG.E.CONSTANT R23, desc[UR6][R22.64] ;  /* 0x0000000616177981 */ /* 0x000ea2000c1e9900 */
[----:B------:R-:W-:-:S06]  /*0860*/  IMAD.WIDE R16, R24, 0x4, R12 ;  /* 0x0000000418107825 */ /* 0x000fcc00078e020c */
[----:B------:R0:W3:Y:S01]  /*0870*/  LDG.E.CONSTANT R16, desc[UR6][R16.64] ;  /* 0x0000000610107981 */ /* 0x0000e2000c1e9900 */
[----:B------:R-:W-:Y:S01]  /*0880*/  IMAD.WIDE R14, R25, 0x4, R12 ;  /* 0x00000004190e7825 */ /* 0x000fe200078e020c */
[----:B------:R-:W-:-:S05]  /*0890*/  I2FP.F32.U32 R28, UR4 ;  /* 0x00000004001c7c45 */ /* 0x000fca0008201000 */
[----:B------:R1:W4:Y:S01]  /*08a0*/  LDG.E.CONSTANT R14, desc[UR6][R14.64] ;  /* 0x000000060e0e7981 */ /* 0x000322000c1e9900 */
[----:B------:R-:W-:-:S06]  /*08b0*/  UIADD3 UR5, UPT, UPT, UR4, 0x1, URZ ;  /* 0x0000000104057890 */ /* 0x000fcc000fffe0ff */
[----:B0-----:R-:W-:Y:S01]  /*08c0*/  I2FP.F32.U32 R17, UR5 ;  /* 0x0000000500117c45 */ /* 0x001fe20008201000 */
[-C--:B--2---:R-:W-:Y:S01]  /*08d0*/  FFMA R26, R23, R28.reuse, R18 ;  /* 0x0000001c171a7223 */ /* 0x084fe20000000012 */
[----:B------:R-:W-:-:S04]  /*08e0*/  FMUL R28, R28, R28 ;  /* 0x0000001c1c1c7220 */ /* 0x000fc80000400000 */
[----:B-1----:R-:W-:Y:S01]  /*08f0*/  FFMA R15, R23, R28, R19 ;  /* 0x0000001c170f7223 */ /* 0x002fe20000000013 */
[----:B------:R-:W-:-:S05]  /*0900*/  IMAD.WIDE R18, R29, 0x4, R12 ;  /* 0x000000041d127825 */ /* 0x000fca00078e020c */
[----:B------:R0:W2:Y:S01]  /*0910*/  LDG.E.CONSTANT R28, desc[UR6][R18.64] ;  /* 0x00000006121c7981 */ /* 0x0000a2000c1e9900 */
[----:B------:R-:W-:Y:S01]  /*0920*/  FADD R23, R23, R20 ;  /* 0x0000001417177221 */ /* 0x000fe20000000000 */
[----:B------:R-:W-:Y:S01]  /*0930*/  UIADD3 UR5, UPT, UPT, UR4, 0x2, URZ ;  /* 0x0000000204057890 */ /* 0x000fe2000fffe0ff */
[-C--:B------:R-:W-:Y:S01]  /*0940*/  FMUL R20, R17, R17.reuse ;  /* 0x0000001111147220 */ /* 0x080fe20000400000 */
[C---:B---3--:R-:W-:Y:S01]  /*0950*/  FFMA R26, R16.reuse, R17, R26 ;  /* 0x00000011101a7223 */ /* 0x048fe2000000001a */
[----:B------:R-:W-:Y:S02]  /*0960*/  FADD R23, R23, R16 ;  /* 0x0000001017177221 */ /* 0x000fe40000000000 */
[----:B------:R-:W-:Y:S01]  /*0970*/  FFMA R17, R16, R20, R15 ;  /* 0x0000001410117223 */ /* 0x000fe2000000000f */
[----:B------:R-:W-:Y:S01]  /*0980*/  I2FP.F32.U32 R20, UR5 ;  /* 0x0000000500147c45 */ /* 0x000fe20008201000 */
[----:B------:R-:W-:Y:S01]  /*0990*/  UIADD3 UR5, UPT, UPT, UR4, 0x3, URZ ;  /* 0x0000000304057890 */ /* 0x000fe2000fffe0ff */
[----:B------:R-:W-:Y:S01]  /*09a0*/  IADD3 R16, PT, PT, RZ, -UR9, RZ ;  /* 0x80000009ff107c10 */ /* 0x000fe2000fffe0ff */
[----:B------:R-:W-:Y:S01]  /*09b0*/  UIADD3 UR4, UPT, UPT, UR4, 0x4, URZ ;  /* 0x0000000404047890 */ /* 0x000fe2000fffe0ff */
[----:B----4-:R-:W-:Y:S01]  /*09c0*/  FADD R23, R23, R14 ;  /* 0x0000000e17177221 */ /* 0x010fe20000000000 */
[-C--:B------:R-:W-:Y:S01]  /*09d0*/  FFMA R15, R14, R20.reuse, R26 ;  /* 0x000000140e0f7223 */ /* 0x080fe2000000001a */
[----:B------:R-:W-:Y:S01]  /*09e0*/  FMUL R20, R20, R20 ;  /* 0x0000001414147220 */ /* 0x000fe20000400000 */
[----:B0-----:R-:W-:Y:S01]  /*09f0*/  I2FP.F32.U32 R18, UR5 ;  /* 0x0000000500127c45 */ /* 0x001fe20008201000 */
[----:B------:R-:W-:Y:S01]  /*0a00*/  IMAD R25, R16, 0x4, R25 ;  /* 0x0000000410197824 */ /* 0x000fe200078e0219 */
[----:B------:R-:W-:Y:S01]  /*0a10*/  ISETP.NE.AND P0, PT, R21, UR4, PT ;  /* 0x0000000415007c0c */ /* 0x000fe2000bf05270 */
[----:B------:R-:W-:Y:S01]  /*0a20*/  FFMA R17, R14, R20, R17 ;  /* 0x000000140e117223 */ /* 0x000fe20000000011 */
[----:B------:R-:W-:Y:S01]  /*0a30*/  LEA R29, R16, R29, 0x2 ;  /* 0x0000001d101d7211 */ /* 0x000fe200078e10ff */
[----:B------:R-:W-:Y:S01]  /*0a40*/  FMUL R14, R18, R18 ;  /* 0x00000012120e7220 */ /* 0x000fe20000400000 */
[----:B------:R-:W-:-:S02]  /*0a50*/  LEA R24, R16, R24, 0x2 ;  /* 0x0000001810187211 */ /* 0x000fc400078e10ff */
[----:B------:R-:W-:Y:S01]  /*0a60*/  LEA R27, R16, R27, 0x2 ;  /* 0x0000001b101b7211 */ /* 0x000fe200078e10ff */
[C---:B--2---:R-:W-:Y:S01]  /*0a70*/  FFMA R18, R28.reuse, R18, R15 ;  /* 0x000000121c127223 */ /* 0x044fe2000000000f */
[----:B------:R-:W-:Y:S01]  /*0a80*/  FFMA R19, R28, R14, R17 ;  /* 0x0000000e1c137223 */ /* 0x000fe20000000011 */
[----:B------:R-:W-:-:S04]  /*0a90*/  FADD R20, R23, R28 ;  /* 0x0000001c17147221 */ /* 0x000fc80000000000 */
[----:B------:R-:W-:Y:S05]  /*0aa0*/  @P0 BRA `(.L_x_11) ;  /* 0xfffffffc00640947 */ /* 0x000fea000383ffff */
.L_x_10:
[----:B------:R-:W-:-:S13]  /*0ab0*/  ISETP.NE.AND P0, PT, R9, RZ, PT ;  /* 0x000000ff0900720c */ /* 0x000fda0003f05270 */
[----:B------:R-:W-:Y:S05]  /*0ac0*/  @!P0 BRA `(.L_x_12) ;  /* 0x0000000000888947 */ /* 0x000fea0003800000 */
[----:B------:R-:W0:Y:S01]  /*0ad0*/  LDC.64 R12, c[0x0][0x380] ;  /* 0x0000e000ff0c7b82 */ /* 0x000e220000000a00 */
[----:B------:R-:W1:Y:S01]  /*0ae0*/  LDCU UR4, c[0x0][0x38c] ;  /* 0x00007180ff0477ac */ /* 0x000e620008000800 */
[----:B------:R-:W-:-:S05]  /*0af0*/  IADD3 R15, PT, PT, R11, -R21, RZ ;  /* 0x800000150b0f7210 */ /* 0x000fca0007ffe0ff */
[----:B-1----:R-:W-:-:S04]  /*0b00*/  IMAD R15, R15, UR4, R0 ;  /* 0x000000040f0f7c24 */ /* 0x002fc8000f8e0200 */
[----:B0-----:R-:W-:-:S06]  /*0b10*/  IMAD.WIDE R14, R15, 0x4, R12 ;  /* 0x000000040f0e7825 */ /* 0x001fcc00078e020c */
[----:B------:R-:W2:Y:S01]  /*0b20*/  LDG.E.CONSTANT R15, desc[UR6][R14.64] ;  /* 0x000000060e0f7981 */ /* 0x000ea2000c1e9900 */
[----:B------:R-:W-:Y:S02]  /*0b30*/  ISETP.NE.AND P0, PT, R9, 0x1, PT ;  /* 0x000000010900780c */ /* 0x000fe40003f05270 */
[----:B------:R-:W-:-:S05]  /*0b40*/  I2FP.F32.U32 R16, R21 ;  /* 0x0000001500107245 */ /* 0x000fca0000201000 */
[-C--:B------:R-:W-:Y:S01]  /*0b50*/  FMUL R22, R16, R16.reuse ;  /* 0x0000001010167220 */ /* 0x080fe20000400000 */
[----:B--2---:R-:W-:-:S03]  /*0b60*/  FFMA R18, R15, R16, R18 ;  /* 0x000000100f127223 */ /* 0x004fc60000000012 */
[----:B------:R-:W-:Y:S01]  /*0b70*/  FFMA R19, R15, R22, R19 ;  /* 0x000000160f137223 */ /* 0x000fe20000000013 */
[----:B------:R-:W-:Y:S01]  /*0b80*/  FADD R20, R20, R15 ;  /* 0x0000000f14147221 */ /* 0x000fe20000000000 */
[----:B------:R-:W-:Y:S06]  /*0b90*/  @!P0 BRA `(.L_x_12) ;  /* 0x0000000000548947 */ /* 0x000fec0003800000 */
[----:B------:R-:W-:Y:S02]  /*0ba0*/  ISETP.NE.AND P0, PT, R9, 0x2, PT ;  /* 0x000000020900780c */ /* 0x000fe40003f05270 */
[----:B------:R-:W-:-:S04]  /*0bb0*/  IADD3 R16, PT, PT, R21, 0x1, RZ ;  /* 0x0000000115107810 */ /* 0x000fc80007ffe0ff */
[----:B------:R-:W-:-:S05]  /*0bc0*/  IADD3 R15, PT, PT, R11, -R16, RZ ;  /* 0x800000100b0f7210 */ /* 0x000fca0007ffe0ff */
[----:B------:R-:W-:Y:S02]  /*0bd0*/  IMAD R15, R15, UR4, R0 ;  /* 0x000000040f0f7c24 */ /* 0x000fe4000f8e0200 */
[----:B------:R-:W-:Y:S02]  /*0be0*/  @P0 IADD3 R22, PT, PT, R21, 0x2, RZ ;  /* 0x0000000215160810 */ /* 0x000fe40007ffe0ff */
[----:B------:R-:W-:Y:S02]  /*0bf0*/  IMAD.WIDE R14, R15, 0x4, R12 ;  /* 0x000000040f0e7825 */ /* 0x000fe400078e020c */
[----:B------:R-:W-:-:S04]  /*0c00*/  @P0 IADD3 R17, PT, PT, R11, -R22, RZ ;  /* 0x800000160b110210 */ /* 0x000fc80007ffe0ff */
[----:B------:R-:W2:Y:S01]  /*0c10*/  LDG.E.CONSTANT R15, desc[UR6][R14.64] ;  /* 0x000000060e0f7981 */ /* 0x000ea2000c1e9900 */
[----:B------:R-:W-:-:S04]  /*0c20*/  @P0 IMAD R17, R17, UR4, R0 ;  /* 0x0000000411110c24 */ /* 0x000fc8000f8e0200 */
[----:B------:R-:W-:-:S06]  /*0c30*/  @P0 IMAD.WIDE R12, R17, 0x4, R12 ;  /* 0x00000004110c0825 */ /* 0x000fcc00078e020c */
[----:B------:R-:W3:Y:S01]  /*0c40*/  @P0 LDG.E.CONSTANT R13, desc[UR6][R12.64] ;  /* 0x000000060c0d0981 */ /* 0x000ee2000c1e9900 */
[----:B------:R-:W-:Y:S02]  /*0c50*/  I2FP.F32.U32 R16, R16 ;  /* 0x0000001000107245 */ /* 0x000fe40000201000 */
[----:B------:R-:W-:-:S03]  /*0c60*/  @P0 I2FP.F32.U32 R17, R22 ;  /* 0x0000001600110245 */ /* 0x000fc60000201000 */
[-C--:B------:R-:W-:Y:S01]  /*0c70*/  FMUL R22, R16, R16.reuse ;  /* 0x0000001010167220 */ /* 0x080fe20000400000 */
[----:B--2---:R-:W-:-:S03]  /*0c80*/  FFMA R18, R15, R16, R18 ;  /* 0x000000100f127223 */ /* 0x004fc60000000012 */
[----:B------:R-:W-:Y:S01]  /*0c90*/  FFMA R19, R15, R22, R19 ;  /* 0x000000160f137223 */ /* 0x000fe20000000013 */
[-C--:B------:R-:W-:Y:S01]  /*0ca0*/  @P0 FMUL R16, R17, R17.reuse ;  /* 0x0000001111100220 */ /* 0x080fe20000400000 */
[----:B------:R-:W-:Y:S01]  /*0cb0*/  FADD R20, R20, R15 ;  /* 0x0000000f14147221 */ /* 0x000fe20000000000 */
[C---:B---3--:R-:W-:Y:S02]  /*0cc0*/  @P0 FFMA R18, R13.reuse, R17, R18 ;  /* 0x000000110d120223 */ /* 0x048fe40000000012 */
[----:B------:R-:W-:Y:S01]  /*0cd0*/  @P0 FFMA R19, R13, R16, R19 ;  /* 0x000000100d130223 */ /* 0x000fe20000000013 */
[----:B------:R-:W-:-:S07]  /*0ce0*/  @P0 FADD R20, R20, R13 ;  /* 0x0000000d14140221 */ /* 0x000fce0000000000 */
.L_x_12:
[----:B------:R-:W0:Y:S01]  /*0cf0*/  LDC R21, c[0x0][0x38c] ;  /* 0x0000e300ff157b82 */ /* 0x000e220000000800 */
[----:B------:R-:W-:Y:S01]  /*0d00*/  FFMA R14, R8, R18, R19 ;  /* 0x00000012080e7223 */ /* 0x000fe20000000013 */
[----:B------:R-:W-:-:S03]  /*0d10*/  VIADD R23, R11, 0x1 ;  /* 0x000000010b177836 */ /* 0x000fc60000000000 */
[----:B------:R-:W-:Y:S02]  /*0d20*/  FFMA R15, R7, R20, R14 ;  /* 0x00000014070f7223 */ /* 0x000fe4000000000e */
[----:B------:R-:W-:Y:S01]  /*0d30*/  ISETP.GE.AND P0, PT, R23, UR8, PT ;  /* 0x0000000817007c0c */ /* 0x000fe2000bf06270 */
[----:B------:R-:W1:Y:S01]  /*0d40*/  LDC.64 R12, c[0x0][0x3a0] ;  /* 0x0000e800ff0c7b82 */ /* 0x000e620000000a00 */
[----:B------:R-:W-:Y:S01]  /*0d50*/  FMUL R15, R15, R2 ;  /* 0x000000020f0f7220 */ /* 0x000fe20000400000 */
[----:B0-----:R-:W-:-:S04]  /*0d60*/  IMAD R22, R11, R21, R0 ;  /* 0x000000150b167224 */ /* 0x001fc800078e0200 */
[----:B-1----:R-:W-:-:S05]  /*0d70*/  IMAD.WIDE R12, R22, 0x4, R12 ;  /* 0x00000004160c7825 */ /* 0x002fca00078e020c */
[----:B------:R0:W-:Y:S01]  /*0d80*/  STG.E desc[UR6][R12.64], R15 ;  /* 0x0000000f0c007986 */ /* 0x0001e2000c101906 */
[----:B------:R-:W-:Y:S05]  /*0d90*/  @P0 BRA `(.L_x_9) ;  /* 0x0000000800ac0947 */ /* 0x000fea0003800000 */
[----:B0-----:R-:W0:Y:S01]  /*0da0*/  @!P0 LDC.64 R14, c[0x0][0x380] ;  /* 0x0000e000ff0e8b82 */ /* 0x001e220000000a00 */
[----:B------:R-:W-:Y:S02]  /*0db0*/  @!P0 IADD3 R16, PT, PT, -R6, R11, RZ ;  /* 0x0000000b06108210 */ /* 0x000fe40007ffe1ff */
[----:B------:R-:W-:-:S03]  /*0dc0*/  IADD3 R22, PT, PT, R22, R21, RZ ;  /* 0x0000001516167210 */ /* 0x000fc60007ffe0ff */
[----:B------:R-:W-:-:S04]  /*0dd0*/  @!P0 IMAD R17, R16, R21, R0 ;  /* 0x0000001510118224 */ /* 0x000fc800078e0200 */
[----:B0-----:R-:W-:-:S04]  /*0de0*/  @!P0 IMAD.WIDE R16, R17, 0x4, R14 ;  /* 0x0000000411108825 */ /* 0x001fc800078e020e */
[----:B------:R-:W-:Y:S02]  /*0df0*/  @!P0 IMAD.WIDE R14, R22, 0x4, R14 ;  /* 0x00000004160e8825 */ /* 0x000fe400078e020e */
[----:B------:R-:W2:Y:S04]  /*0e00*/  @!P0 LDG.E.CONSTANT R17, desc[UR6][R16.64] ;  /* 0x0000000610118981 */ /* 0x000ea8000c1e9900 */
[----:B------:R-:W3:Y:S01]  /*0e10*/  @!P0 LDG.E.CONSTANT R14, desc[UR6][R14.64] ;  /* 0x000000060e0e8981 */ /* 0x000ee2000c1e9900 */
[C---:B------:R-:W-:Y:S01]  /*0e20*/  @!P0 FADD R24, R18.reuse, R20 ;  /* 0x0000001412188221 */ /* 0x040fe20000000000 */
[----:B------:R-:W-:Y:S01]  /*0e30*/  @!P0 FFMA R27, R18, 2, R19 ;  /* 0x40000000121b8823 */ /* 0x000fe20000000013 */
[----:B------:R-:W-:-:S04]  /*0e40*/  IMAD.WIDE R12, R21, 0x4, R12 ;  /* 0x00000004150c7825 */ /* 0x000fc800078e020c */
[C---:B------:R-:W-:Y:S01]  /*0e50*/  @!P0 FADD R27, R20.reuse, R27 ;  /* 0x0000001b141b8221 */ /* 0x040fe20000000000 */
[-C--:B--2---:R-:W-:Y:S01]  /*0e60*/  @!P0 FFMA R24, -R5, R17.reuse, R24 ;  /* 0x0000001105188223 */ /* 0x084fe20000000118 */
[----:B------:R-:W-:Y:S02]  /*0e70*/  @!P0 FADD R25, R20, -R17 ;  /* 0x8000001114198221 */ /* 0x000fe40000000000 */
[----:B------:R-:W-:Y:S02]  /*0e80*/  @!P0 FFMA R19, -R10, R17, R27 ;  /* 0x000000110a138223 */ /* 0x000fe4000000011b */
[----:B---3--:R-:W-:Y:S01]  /*0e90*/  @!P0 FADD R25, R14, R25 ;  /* 0x000000190e198221 */ /* 0x008fe20000000000 */
[----:B------:R-:W-:-:S04]  /*0ea0*/  @!P0 MOV R18, R24 ;  /* 0x0000001800128202 */ /* 0x000fc80000000f00 */
[----:B------:R-:W-:Y:S01]  /*0eb0*/  @!P0 MOV R20, R25 ;  /* 0x0000001900148202 */ /* 0x000fe20000000f00 */
[----:B------:R-:W-:Y:S01]  /*0ec0*/  FFMA R16, R8, R18, R19 ;  /* 0x0000001208107223 */ /* 0x000fe20000000013 */
[----:B------:R-:W-:-:S03]  /*0ed0*/  IADD3 R25, PT, PT, R11, 0x2, RZ ;  /* 0x000000020b197810 */ /* 0x000fc60007ffe0ff */
[----:B------:R-:W-:Y:S01]  /*0ee0*/  FFMA R15, R7, R20, R16 ;  /* 0x00000014070f7223 */ /* 0x000fe20000000010 */
[----:B------:R-:W-:-:S03]  /*0ef0*/  ISETP.GE.AND P0, PT, R25, UR8, PT ;  /* 0x0000000819007c0c */ /* 0x000fc6000bf06270 */
[----:B------:R-:W-:-:S05]  /*0f00*/  FMUL R15, R15, R2 ;  /* 0x000000020f0f7220 */ /* 0x000fca0000400000 */
[----:B------:R1:W-:Y:S05]  /*0f10*/  STG.E desc[UR6][R12.64], R15 ;  /* 0x0000000f0c007986 */ /* 0x0003ea000c101906 */
[----:B------:R-:W-:Y:S05]  /*0f20*/  @P0 BRA `(.L_x_9) ;  /* 0x0000000800480947 */ /* 0x000fea0003800000 */
[----:B------:R-:W0:Y:S01]  /*0f30*/  @!P0 LDC.64 R16, c[0x0][0x380] ;  /* 0x0000e000ff108b82 */ /* 0x000e220000000a00 */
[----:B------:R-:W-:Y:S02]  /*0f40*/  @!P0 IADD3 R23, PT, PT, -R6, R23, RZ ;  /* 0x0000001706178210 */ /* 0x000fe40007ffe1ff */
[----:B------:R-:W-:-:S03]  /*0f50*/  IADD3 R22, PT, PT, R22, R21, RZ ;  /* 0x0000001516167210 */ /* 0x000fc60007ffe0ff */
[----:B-1----:R-:W-:-:S04]  /*0f60*/  @!P0 IMAD R15, R23, R21, R0 ;  /* 0x00000015170f8224 */ /* 0x002fc800078e0200 */
[----:B0-----:R-:W-:-:S04]  /*0f70*/  @!P0 IMAD.WIDE R14, R15, 0x4, R16 ;  /* 0x000000040f0e8825 */ /* 0x001fc800078e0210 */
[----:B------:R-:W-:Y:S02]  /*0f80*/  @!P0 IMAD.WIDE R16, R22, 0x4, R16 ;  /* 0x0000000416108825 */ /* 0x000fe400078e0210 */
[----:B------:R-:W2:Y:S04]  /*0f90*/  @!P0 LDG.E.CONSTANT R15, desc[UR6][R14.64] ;  /* 0x000000060e0f8981 */ /* 0x000ea8000c1e9900 */
[----:B------:R-:W3:Y:S01]  /*0fa0*/  @!P0 LDG.E.CONSTANT R16, desc[UR6][R16.64] ;  /* 0x0000000610108981 */ /* 0x000ee2000c1e9900 */
[C---:B------:R-:W-:Y:S01]  /*0fb0*/  @!P0 FADD R24, R18.reuse, R20 ;  /* 0x0000001412188221 */ /* 0x040fe20000000000 */
[----:B------:R-:W-:-:S04]  /*0fc0*/  @!P0 FFMA R27, R18, 2, R19 ;  /* 0x40000000121b8823 */ /* 0x000fc80000000013 */
[C---:B------:R-:W-:Y:S01]  /*0fd0*/  @!P0 FADD R27, R20.reuse, R27 ;  /* 0x0000001b141b8221 */ /* 0x040fe20000000000 */
[----:B--2---:R-:W-:Y:S01]  /*0fe0*/  @!P0 FADD R23, R20, -R15 ;  /* 0x8000000f14178221 */ /* 0x004fe20000000000 */
[-C--:B------:R-:W-:Y:S02]  /*0ff0*/  @!P0 FFMA R24, -R5, R15.reuse, R24 ;  /* 0x0000000f05188223 */ /* 0x080fe40000000118 */
[----:B------:R-:W-:Y:S01]  /*1000*/  @!P0 FFMA R19, -R10, R15, R27 ;  /* 0x0000000f0a138223 */ /* 0x000fe2000000011b */
[----:B---3--:R-:W-:Y:S01]  /*1010*/  @!P0 FADD R23, R16, R23 ;  /* 0x0000001710178221 */ /* 0x008fe20000000000 */
[----:B------:R-:W-:-:S04]  /*1020*/  @!P0 IMAD.MOV.U32 R18, RZ, RZ, R24 ;  /* 0x000000ffff128224 */ /* 0x000fc800078e0018 */
[----:B------:R-:W-:Y:S01]  /*1030*/  @!P0 MOV R20, R23 ;  /* 0x0000001700148202 */ /* 0x000fe20000000f00 */
[----:B------:R-:W-:Y:S01]  /*1040*/  FFMA R14, R8, R18, R19 ;  /* 0x00000012080e7223 */ /* 0x000fe20000000013 */
[----:B------:R-:W-:-:S03]  /*1050*/  IADD3 R23, PT, PT, R11, 0x3, RZ ;  /* 0x000000030b177810 */ /* 0x000fc60007ffe0ff */
[----:B------:R-:W-:Y:S01]  /*1060*/  FFMA R17, R7, R20, R14 ;  /* 0x0000001407117223 */ /* 0x000fe2000000000e */
[----:B------:R-:W-:Y:S01]  /*1070*/  IMAD.WIDE R14, R21, 0x4, R12 ;  /* 0x00000004150e7825 */ /* 0x000fe200078e020c */
[----:B------:R-:W-:-:S03]  /*1080*/  ISETP.GE.AND P0, PT, R23, UR8, PT ;  /* 0x0000000817007c0c */ /* 0x000fc6000bf06270 */
[----:B------:R-:W-:-:S05]  /*1090*/  FMUL R17, R17, R2 ;  /* 0x0000000211117220 */ /* 0x000fca0000400000 */
[----:B------:R2:W-:Y:S05]  /*10a0*/  STG.E desc[UR6][R14.64], R17 ;  /* 0x000000110e007986 */ /* 0x0005ea000c101906 */
[----:B------:R-:W-:Y:S05]  /*10b0*/  @P0 BRA `(.L_x_9) ;  /* 0x0000000400e40947 */ /* 0x000fea0003800000 */
[----:B------:R-:W0:Y:S01]  /*10c0*/  @!P0 LDC.64 R12, c[0x0][0x380] ;  /* 0x0000e000ff0c8b82 */ /* 0x000e220000000a00 */
[----:B------:R-:W-:Y:S02]  /*10d0*/  @!P0 IADD3 R25, PT, PT, -R6, R25, RZ ;  /* 0x0000001906198210 */ /* 0x000fe40007ffe1ff */
[----:B------:R-:W-:-:S03]  /*10e0*/  IADD3 R22, PT, PT, R22, R21, RZ ;  /* 0x0000001516167210 */ /* 0x000fc60007ffe0ff */
[----:B--2---:R-:W-:-:S04]  /*10f0*/  @!P0 IMAD R17, R25, R21, R0 ;  /* 0x0000001519118224 */ /* 0x004fc800078e0200 */
        /* <DEDUP_REMOVED lines=21> */
[----:B---3--:R-:W0:Y:S01]  /*1250*/  @!P0 LDC.64 R12, c[0x0][0x380] ;  /* 0x0000e000ff0c8b82 */ /* 0x008e220000000a00 */
[----:B------:R-:W-:Y:S01]  /*1260*/  @!P0 IMAD.IADD R23, R23, 0x1, -R6 ;  /* 0x0000000117178824 */ /* 0x000fe200078e0a06 */
        /* <DEDUP_REMOVED lines=23> */
[----:B----4-:R-:W0:Y:S01]  /*13e0*/  @!P0 LDC.64 R12, c[0x0][0x380] ;  /* 0x0000e000ff0c8b82 */ /* 0x010e220000000a00 */
        /* <DEDUP_REMOVED lines=13> */
[----:B------:R-:W-:Y:S01]  /*14c0*/  @!P0 FFMA R19, -R10, R17, R27 ;  /* 0x000000110a138223 */ /* 0x000fe2000000011b */
[----:B------:R-:W-:Y:S02]  /*14d0*/  IADD3 R27, PT, PT, R11, 0x6, RZ ;  /* 0x000000060b1b7810 */ /* 0x000fe40007ffe0ff */
[----:B------:R-:W-:Y:S01]  /*14e0*/  @!P0 MOV R18, R24 ;  /* 0x0000001800128202 */ /* 0x000fe20000000f00 */
[----:B---3--:R-:W-:Y:S01]  /*14f0*/  @!P0 FADD R25, R12, R25 ;  /* 0x000000190c198221 */ /* 0x008fe20000000000 */
[----:B------:R-:W-:-:S03]  /*1500*/  ISETP.GE.AND P1, PT, R27, UR8, PT ;  /* 0x000000081b007c0c */ /* 0x000fc6000bf26270 */
[----:B------:R-:W-:Y:S02]  /*1510*/  @!P0 IMAD.MOV.U32 R20, RZ, RZ, R25 ;  /* 0x000000ffff148224 */ /* 0x000fe400078e0019 */
[----:B------:R-:W-:-:S04]  /*1520*/  FFMA R16, R8, R18, R19 ;  /* 0x0000001208107223 */ /* 0x000fc80000000013 */
[----:B------:R-:W-:-:S04]  /*1530*/  FFMA R13, R7, R20, R16 ;  /* 0x00000014070d7223 */ /* 0x000fc80000000010 */
[----:B------:R-:W-:-:S05]  /*1540*/  FMUL R13, R13, R2 ;  /* 0x000000020d0d7220 */ /* 0x000fca0000400000 */
[----:B------:R0:W-:Y:S01]  /*1550*/  STG.E desc[UR6][R14.64], R13 ;  /* 0x0000000d0e007986 */ /* 0x0001e2000c101906 */
[----:B------:R-:W-:Y:S05]  /*1560*/  @P1 BRA `(.L_x_9) ;  /* 0x0000000000b81947 */ /* 0x000fea0003800000 */
[----:B------:R-:W-:Y:S01]  /*1570*/  IADD3 R11, PT, PT, R11, 0x7, RZ ;  /* 0x000000070b0b7810 */ /* 0x000fe20007ffe0ff */
[----:B0-----:R-:W0:Y:S01]  /*1580*/  @!P1 LDC.64 R12, c[0x0][0x380] ;  /* 0x0000e000ff0c9b82 */ /* 0x001e220000000a00 */
[----:B------:R-:W-:Y:S02]  /*1590*/  @!P1 IADD3 R23, PT, PT, -R6, R23, RZ ;  /* 0x0000001706179210 */ /* 0x000fe40007ffe1ff */
[----:B------:R-:W-:Y:S02]  /*15a0*/  ISETP.GE.AND P0, PT, R11, UR8, PT ;  /* 0x000000080b007c0c */ /* 0x000fe4000bf06270 */
[-C--:B------:R-:W-:Y:S01]  /*15b0*/  @!P1 IADD3 R11, PT, PT, R22, R21.reuse, RZ ;  /* 0x00000015160b9210 */ /* 0x080fe20007ffe0ff */
[----:B------:R-:W-:-:S10]  /*15c0*/  @!P1 IMAD R23, R23, R21, R0 ;  /* 0x0000001517179224 */ /* 0x000fd400078e0200 */
[----:B------:R-:W1:Y:S01]  /*15d0*/  @!P0 LDC.64 R16, c[0x0][0x380] ;  /* 0x0000e000ff108b82 */ /* 0x000e620000000a00 */
[----:B------:R-:W-:Y:S01]  /*15e0*/  @!P0 IADD3 R27, PT, PT, -R6, R27, RZ ;  /* 0x0000001b061b8210 */ /* 0x000fe20007ffe1ff */
[----:B0-----:R-:W-:-:S04]  /*15f0*/  @!P1 IMAD.WIDE R24, R23, 0x4, R12 ;  /* 0x0000000417189825 */ /* 0x001fc800078e020c */
[----:B------:R-:W-:Y:S02]  /*1600*/  @!P1 IMAD.WIDE R12, R11, 0x4, R12 ;  /* 0x000000040b0c9825 */ /* 0x000fe400078e020c */
[----:B------:R-:W2:Y:S02]  /*1610*/  @!P1 LDG.E.CONSTANT R25, desc[UR6][R24.64] ;  /* 0x0000000618199981 */ /* 0x000ea4000c1e9900 */
[----:B------:R-:W-:Y:S02]  /*1620*/  @!P0 IMAD R23, R27, R21, R0 ;  /* 0x000000151b178224 */ /* 0x000fe400078e0200 */
[----:B------:R-:W3:Y:S01]  /*1630*/  @!P1 LDG.E.CONSTANT R12, desc[UR6][R12.64] ;  /* 0x000000060c0c9981 */ /* 0x000ee2000c1e9900 */
[----:B------:R-:W-:Y:S01]  /*1640*/  @!P0 LEA R11, R21, R22, 0x1 ;  /* 0x00000016150b8211 */ /* 0x000fe200078e08ff */
[----:B-1----:R-:W-:-:S04]  /*1650*/  @!P0 IMAD.WIDE R22, R23, 0x4, R16 ;  /* 0x0000000417168825 */ /* 0x002fc800078e0210 */
[----:B------:R-:W-:Y:S02]  /*1660*/  @!P0 IMAD.WIDE R16, R11, 0x4, R16 ;  /* 0x000000040b108825 */ /* 0x000fe400078e0210 */
[----:B------:R-:W4:Y:S04]  /*1670*/  @!P0 LDG.E.CONSTANT R23, desc[UR6][R22.64] ;  /* 0x0000000616178981 */ /* 0x000f28000c1e9900 */
[----:B------:R-:W5:Y:S01]  /*1680*/  @!P0 LDG.E.CONSTANT R16, desc[UR6][R16.64] ;  /* 0x0000000610108981 */ /* 0x000f62000c1e9900 */
[C---:B------:R-:W-:Y:S01]  /*1690*/  @!P1 FADD R26, R18.reuse, R20 ;  /* 0x00000014121a9221 */ /* 0x040fe20000000000 */
[----:B------:R-:W-:Y:S01]  /*16a0*/  @!P1 FFMA R27, R18, 2, R19 ;  /* 0x40000000121b9823 */ /* 0x000fe20000000013 */
[----:B------:R-:W-:-:S04]  /*16b0*/  IMAD.WIDE R14, R21, 0x4, R14 ;  /* 0x00000004150e7825 */ /* 0x000fc800078e020e */
[C---:B------:R-:W-:Y:S01]  /*16c0*/  @!P1 FADD R27, R20.reuse, R27 ;  /* 0x0000001b141b9221 */ /* 0x040fe20000000000 */
[----:B--2---:R-:W-:Y:S01]  /*16d0*/  @!P1 FADD R11, R20, -R25 ;  /* 0x80000019140b9221 */ /* 0x004fe20000000000 */
[-C--:B------:R-:W-:Y:S02]  /*16e0*/  @!P1 FFMA R24, -R5, R25.reuse, R26 ;  /* 0x0000001905189223 */ /* 0x080fe4000000011a */
[----:B------:R-:W-:Y:S01]  /*16f0*/  @!P1 FFMA R19, -R10, R25, R27 ;  /* 0x000000190a139223 */ /* 0x000fe2000000011b */
[----:B---3--:R-:W-:Y:S02]  /*1700*/  @!P1 FADD R11, R12, R11 ;  /* 0x0000000b0c0b9221 */ /* 0x008fe40000000000 */
[----:B------:R-:W-:Y:S02]  /*1710*/  @!P1 MOV R18, R24 ;  /* 0x0000001800129202 */ /* 0x000fe40000000f00 */
[----:B------:R-:W-:-:S03]  /*1720*/  @!P1 IMAD.MOV.U32 R20, RZ, RZ, R11 ;  /* 0x000000ffff149224 */ /* 0x000fc600078e000b */
[C---:B------:R-:W-:Y:S01]  /*1730*/  @!P0 FFMA R13, R18.reuse, 2, R19 ;  /* 0x40000000120d8823 */ /* 0x040fe20000000013 */
[----:B------:R-:W-:-:S03]  /*1740*/  @!P0 FADD R12, R18, R20 ;  /* 0x00000014120c8221 */ /* 0x000fc60000000000 */
[C---:B------:R-:W-:Y:S01]  /*1750*/  @!P0 FADD R13, R20.reuse, R13 ;  /* 0x0000000d140d8221 */ /* 0x040fe20000000000 */
[----:B----4-:R-:W-:Y:S01]  /*1760*/  @!P0 FADD R11, R20, -R23 ;  /* 0x80000017140b8221 */ /* 0x010fe20000000000 */
[----:B------:R-:W-:-:S03]  /*1770*/  @!P0 FFMA R12, -R5, R23, R12 ;  /* 0x00000017050c8223 */ /* 0x000fc6000000010c */
[----:B-----5:R-:W-:Y:S01]  /*1780*/  @!P0 FADD R11, R16, R11 ;  /* 0x0000000b100b8221 */ /* 0x020fe20000000000 */
[----:B------:R-:W-:Y:S01]  /*1790*/  FFMA R16, R8, R18, R19 ;  /* 0x0000001208107223 */ /* 0x000fe20000000013 */
[----:B------:R-:W-:Y:S01]  /*17a0*/  @!P0 MOV R18, R12 ;  /* 0x0000000c00128202 */ /* 0x000fe20000000f00 */
[----:B------:R-:W-:Y:S01]  /*17b0*/  @!P0 FFMA R19, -R10, R23, R13 ;  /* 0x000000170a138223 */ /* 0x000fe2000000010d */
[----:B------:R-:W-:-:S04]  /*17c0*/  @!P0 IMAD.WIDE R12, R21, 0x4, R14 ;  /* 0x00000004150c8825 */ /* 0x000fc800078e020e */
[----:B------:R-:W-:Y:S01]  /*17d0*/  FFMA R17, R7, R20, R16 ;  /* 0x0000001407117223 */ /* 0x000fe20000000010 */
[----:B------:R-:W-:Y:S01]  /*17e0*/  @!P0 MOV R20, R11 ;  /* 0x0000000b00148202 */ /* 0x000fe20000000f00 */
[----:B------:R-:W-:Y:S02]  /*17f0*/  @!P0 FFMA R18, R8, R18, R19 ;  /* 0x0000001208128223 */ /* 0x000fe40000000013 */
[----:B------:R-:W-:Y:S02]  /*1800*/  FMUL R17, R17, R2 ;  /* 0x0000000211117220 */ /* 0x000fe40000400000 */
[----:B------:R-:W-:-:S03]  /*1810*/  @!P0 FFMA R11, R7, R20, R18 ;  /* 0x00000014070b8223 */ /* 0x000fc60000000012 */
[----:B------:R0:W-:Y:S01]  /*1820*/  STG.E desc[UR6][R14.64], R17 ;  /* 0x000000110e007986 */ /* 0x0001e2000c101906 */
[----:B------:R-:W-:-:S05]  /*1830*/  @!P0 FMUL R11, R11, R2 ;  /* 0x000000020b0b8220 */ /* 0x000fca0000400000 */
[----:B------:R0:W-:Y:S02]  /*1840*/  @!P0 STG.E desc[UR6][R12.64], R11 ;  /* 0x0000000b0c008986 */ /* 0x0001e4000c101906 */
.L_x_9:
[----:B------:R-:W-:Y:S05]  /*1850*/  BSYNC.RECONVERGENT B0 ;  /* 0x0000000000007941 */ /* 0x000fea0003800200 */
.L_x_8:
[----:B0-----:R-:W0:Y:S08]  /*1860*/  LDC R11, c[0x0][0x360] ;  /* 0x0000d800ff0b7b82 */ /* 0x001e300000000800 */
[----:B-1----:R-:W0:Y:S02]  /*1870*/  LDC R12, c[0x0][0x370] ;  /* 0x0000dc00ff0c7b82 */ /* 0x002e240000000800 */
[----:B0-----:R-:W-:-:S05]  /*1880*/  IMAD R11, R11, R12, RZ ;  /* 0x0000000c0b0b7224 */ /* 0x001fca00078e02ff */
[----:B------:R-:W-:-:S04]  /*1890*/  LEA R4, R11, R4, 0x3 ;  /* 0x000000040b047211 */ /* 0x000fc800078e18ff */
[----:B------:R-:W-:-:S13]  /*18a0*/  ISETP.GE.AND P0, PT, R4, UR8, PT ;  /* 0x0000000804007c0c */ /* 0x000fda000bf06270 */
[----:B------:R-:W-:Y:S05]  /*18b0*/  @!P0 BRA `(.L_x_13) ;  /* 0xffffffec00848947 */ /* 0x000fea000383ffff */
[----:B------:R-:W-:Y:S05]  /*18c0*/  EXIT ;  /* 0x000000000000794d */ /* 0x000fea0003800000 */
        .weak           $__internal_0_$__cuda_sm20_div_rn_f64_full
        .type           $__internal_0_$__cuda_sm20_div_rn_f64_full,@function
        .size           $__internal_0_$__cuda_sm20_div_rn_f64_full,($__internal_1_$__cuda_sm20_rcp_rn_f32_slowpath - $__internal_0_$__cuda_sm20_div_rn_f64_full)
$__internal_0_$__cuda_sm20_div_rn_f64_full:
[----:B------:R-:W-:Y:S01]  /*18d0*/  MOV R3, 0x3ff80000 ;  /* 0x3ff8000000037802 */ /* 0x000fe20000000f00 */
[----:B------:R-:W-:Y:S01]  /*18e0*/  HFMA2 R2, -RZ, RZ, 0, 0 ;  /* 0x00000000ff027431 */ /* 0x000fe200000001ff */
[C---:B------:R-:W-:Y:S01]  /*18f0*/  FSETP.GEU.AND P1, PT, |R7|.reuse, 1.469367938527859385e-39, PT ;  /* 0x001000000700780b */ /* 0x040fe20003f2e200 */
[----:B------:R-:W-:Y:S01]  /*1900*/  HFMA2 R10, -RZ, RZ, 0, 5.9604644775390625e-08 ;  /* 0x00000001ff0a7431 */ /* 0x000fe200000001ff */
[----:B------:R-:W0:Y:S01]  /*1910*/  MUFU.RCP64H R11, R3 ;  /* 0x00000003000b7308 */ /* 0x000e220000001800 */
[----:B------:R-:W-:Y:S02]  /*1920*/  LOP3.LUT R5, R7, 0x7ff00000, RZ, 0xc0, !PT ;  /* 0x7ff0000007057812 */ /* 0x000fe400078ec0ff */
[----:B------:R-:W-:Y:S02]  /*1930*/  MOV R9, 0x1ca00000 ;  /* 0x1ca0000000097802 */ /* 0x000fe40000000f00 */
[----:B------:R-:W-:Y:S02]  /*1940*/  ISETP.GE.U32.AND P0, PT, R5, 0x40100000, PT ;  /* 0x401000000500780c */ /* 0x000fe40003f06070 */
[----:B------:R-:W-:-:S02]  /*1950*/  MOV R18, R5 ;  /* 0x0000000500127202 */ /* 0x000fc40000000f00 */
[----:B------:R-:W-:Y:S02]  /*1960*/  SEL R9, R9, 0x63400000, !P0 ;  /* 0x6340000009097807 */ /* 0x000fe40004000000 */
[----:B------:R-:W-:-:S04]  /*1970*/  MOV R19, 0x40100000 ;  /* 0x4010000000137802 */ /* 0x000fc80000000f00 */
[----:B------:R-:W-:Y:S01]  /*1980*/  IADD3 R21, PT, PT, R19, -0x1, RZ ;  /* 0xffffffff13157810 */ /* 0x000fe20007ffe0ff */
[----:B0-----:R-:W-:-:S08]  /*1990*/  DFMA R12, R10, -R2, 1 ;  /* 0x3ff000000a0c742b */ /* 0x001fd00000000802 */
[----:B------:R-:W-:-:S08]  /*19a0*/  DFMA R12, R12, R12, R12 ;  /* 0x0000000c0c0c722b */ /* 0x000fd0000000000c */
[----:B------:R-:W-:Y:S01]  /*19b0*/  DFMA R14, R10, R12, R10 ;  /* 0x0000000c0a0e722b */ /* 0x000fe2000000000a */
[C-C-:B------:R-:W-:Y:S01]  /*19c0*/  @!P1 LOP3.LUT R12, R9.reuse, 0x80000000, R7.reuse, 0xf8, !PT ;  /* 0x80000000090c9812 */ /* 0x140fe200078ef807 */
[----:B------:R-:W-:Y:S01]  /*19d0*/  IMAD.MOV.U32 R10, RZ, RZ, R6 ;  /* 0x000000ffff0a7224 */ /* 0x000fe200078e0006 */
[----:B------:R-:W-:Y:S02]  /*19e0*/  LOP3.LUT R11, R9, 0x800fffff, R7, 0xf8, !PT ;  /* 0x800fffff090b7812 */ /* 0x000fe400078ef807 */
[----:B------:R-:W-:Y:S02]  /*19f0*/  @!P1 LOP3.LUT R13, R12, 0x100000, RZ, 0xfc, !PT ;  /* 0x001000000c0d9812 */ /* 0x000fe400078efcff */
[----:B------:R-:W-:Y:S01]  /*1a00*/  @!P1 MOV R12, RZ ;  /* 0x000000ff000c9202 */ /* 0x000fe20000000f00 */
[----:B------:R-:W-:-:S05]  /*1a10*/  DFMA R16, R14, -R2, 1 ;  /* 0x3ff000000e10742b */ /* 0x000fca0000000802 */
[----:B------:R-:W-:-:S03]  /*1a20*/  @!P1 DFMA R10, R10, 2, -R12 ;  /* 0x400000000a0a982b */ /* 0x000fc6000000080c */
[----:B------:R-:W-:-:S07]  /*1a30*/  DFMA R12, R14, R16, R14 ;  /* 0x000000100e0c722b */ /* 0x000fce000000000e */
[----:B------:R-:W-:Y:S01]  /*1a40*/  @!P1 LOP3.LUT R18, R11, 0x7ff00000, RZ, 0xc0, !PT ;  /* 0x7ff000000b129812 */ /* 0x000fe200078ec0ff */
[----:B------:R-:W-:-:S03]  /*1a50*/  DMUL R16, R12, R10 ;  /* 0x0000000a0c107228 */ /* 0x000fc60000000000 */
[----:B------:R-:W-:-:S04]  /*1a60*/  IADD3 R20, PT, PT, R18, -0x1, RZ ;  /* 0xffffffff12147810 */ /* 0x000fc80007ffe0ff */
[----:B------:R-:W-:Y:S01]  /*1a70*/  ISETP.GT.U32.AND P0, PT, R20, 0x7feffffe, PT ;  /* 0x7feffffe1400780c */ /* 0x000fe20003f04070 */
[----:B------:R-:W-:-:S03]  /*1a80*/  DFMA R14, R16, -R2, R10 ;  /* 0x80000002100e722b */ /* 0x000fc6000000000a */
[----:B------:R-:W-:-:S05]  /*1a90*/  ISETP.GT.U32.OR P0, PT, R21, 0x7feffffe, P0 ;  /* 0x7feffffe1500780c */ /* 0x000fca0000704470 */
[----:B------:R-:W-:-:S08]  /*1aa0*/  DFMA R12, R12, R14, R16 ;  /* 0x0000000e0c0c722b */ /* 0x000fd00000000010 */
[----:B------:R-:W-:Y:S05]  /*1ab0*/  @P0 BRA `(.L_x_14) ;  /* 0x0000000000680947 */ /* 0x000fea0003800000 */
[----:B------:R-:W-:-:S04]  /*1ac0*/  MOV R6, 0x40100000 ;  /* 0x4010000000067802 */ /* 0x000fc80000000f00 */
[----:B------:R-:W-:-:S04]  /*1ad0*/  VIADDMNMX R5, R5, -R6, 0xb9600000, !PT ;  /* 0xb960000005057446 */ /* 0x000fc80007800906 */
[----:B------:R-:W-:-:S04]  /*1ae0*/  VIMNMX R6, PT, PT, R5, 0x46a00000, PT ;  /* 0x46a0000005067848 */ /* 0x000fc80003fe0100 */
[----:B------:R-:W-:Y:S02]  /*1af0*/  IADD3 R9, PT, PT, -R9, R6, RZ ;  /* 0x0000000609097210 */ /* 0x000fe40007ffe1ff */
[----:B------:R-:W-:-:S03]  /*1b00*/  MOV R6, RZ ;  /* 0x000000ff00067202 */ /* 0x000fc60000000f00 */
[----:B------:R-:W-:-:S06]  /*1b10*/  VIADD R7, R9, 0x7fe00000 ;  /* 0x7fe0000009077836 */ /* 0x000fcc0000000000 */
[----:B------:R-:W-:-:S10]  /*1b20*/  DMUL R14, R12, R6 ;  /* 0x000000060c0e7228 */ /* 0x000fd40000000000 */
[----:B------:R-:W-:-:S13]  /*1b30*/  FSETP.GTU.AND P0, PT, |R15|, 1.469367938527859385e-39, PT ;  /* 0x001000000f00780b */ /* 0x000fda0003f0c200 */
[----:B------:R-:W-:Y:S05]  /*1b40*/  @P0 BRA `(.L_x_15) ;  /* 0x0000000000880947 */ /* 0x000fea0003800000 */
[----:B------:R-:W-:Y:S01]  /*1b50*/  DFMA R2, R12, -R2, R10 ;  /* 0x800000020c02722b */ /* 0x000fe2000000000a */
[----:B------:R-:W-:-:S09]  /*1b60*/  MOV R6, RZ ;  /* 0x000000ff00067202 */ /* 0x000fd20000000f00 */
[C---:B------:R-:W-:Y:S02]  /*1b70*/  FSETP.NEU.AND P0, PT, R3.reuse, RZ, PT ;  /* 0x000000ff0300720b */ /* 0x040fe40003f0d000 */
[----:B------:R-:W-:-:S04]  /*1b80*/  LOP3.LUT R2, R3, 0x40180000, RZ, 0x3c, !PT ;  /* 0x4018000003027812 */ /* 0x000fc800078e3cff */
[----:B------:R-:W-:-:S04]  /*1b90*/  LOP3.LUT R5, R2, 0x80000000, RZ, 0xc0, !PT ;  /* 0x8000000002057812 */ /* 0x000fc800078ec0ff */
[----:B------:R-:W-:-:S03]  /*1ba0*/  LOP3.LUT R7, R5, R7, RZ, 0xfc, !PT ;  /* 0x0000000705077212 */ /* 0x000fc600078efcff */
[----:B------:R-:W-:Y:S05]  /*1bb0*/  @!P0 BRA `(.L_x_15) ;  /* 0x00000000006c8947 */ /* 0x000fea0003800000 */
[C---:B------:R-:W-:Y:S01]  /*1bc0*/  IADD3 R3, PT, PT, -R9.reuse, RZ, RZ ;  /* 0x000000ff09037210 */ /* 0x040fe20007ffe1ff */
[----:B------:R-:W-:Y:S01]  /*1bd0*/  DMUL.RP R6, R12, R6 ;  /* 0x000000060c067228 */ /* 0x000fe20000008000 */
[----:B------:R-:W-:Y:S02]  /*1be0*/  MOV R2, RZ ;  /* 0x000000ff00027202 */ /* 0x000fe40000000f00 */
[----:B------:R-:W-:-:S04]  /*1bf0*/  IADD3 R9, PT, PT, -R9, -0x43300000, RZ ;  /* 0xbcd0000009097810 */ /* 0x000fc80007ffe1ff */
[----:B------:R-:W-:-:S03]  /*1c00*/  DFMA R2, R14, -R2, R12 ;  /* 0x800000020e02722b */ /* 0x000fc6000000000c */
[----:B------:R-:W-:-:S07]  /*1c10*/  LOP3.LUT R5, R7, R5, RZ, 0x3c, !PT ;  /* 0x0000000507057212 */ /* 0x000fce00078e3cff */
[----:B------:R-:W-:-:S04]  /*1c20*/  FSETP.NEU.AND P0, PT, |R3|, R9, PT ;  /* 0x000000090300720b */ /* 0x000fc80003f0d200 */
[----:B------:R-:W-:Y:S02]  /*1c30*/  FSEL R14, R6, R14, !P0 ;  /* 0x0000000e060e7208 */ /* 0x000fe40004000000 */
[----:B------:R-:W-:Y:S01]  /*1c40*/  FSEL R15, R5, R15, !P0 ;  /* 0x0000000f050f7208 */ /* 0x000fe20004000000 */
[----:B------:R-:W-:Y:S06]  /*1c50*/  BRA `(.L_x_15) ;  /* 0x0000000000447947 */ /* 0x000fec0003800000 */
.L_x_14:
[----:B------:R-:W-:-:S14]  /*1c60*/  DSETP.NAN.AND P0, PT, R6, R6, PT ;  /* 0x000000060600722a */ /* 0x000fdc0003f08000 */
[----:B------:R-:W-:Y:S05]  /*1c70*/  @P0 BRA `(.L_x_16) ;  /* 0x0000000000340947 */ /* 0x000fea0003800000 */
[----:B------:R-:W-:Y:S02]  /*1c80*/  ISETP.NE.AND P0, PT, R18, R19, PT ;  /* 0x000000131200720c */ /* 0x000fe40003f05270 */
[----:B------:R-:W-:Y:S02]  /*1c90*/  MOV R14, 0x0 ;  /* 0x00000000000e7802 */ /* 0x000fe40000000f00 */
[----:B------:R-:W-:-:S09]  /*1ca0*/  MOV R15, 0xfff80000 ;  /* 0xfff80000000f7802 */ /* 0x000fd20000000f00 */
[----:B------:R-:W-:Y:S05]  /*1cb0*/  @!P0 BRA `(.L_x_15) ;  /* 0x00000000002c8947 */ /* 0x000fea0003800000 */
[----:B------:R-:W-:Y:S02]  /*1cc0*/  ISETP.NE.AND P0, PT, R18, 0x7ff00000, PT ;  /* 0x7ff000001200780c */ /* 0x000fe40003f05270 */
[----:B------:R-:W-:Y:S02]  /*1cd0*/  LOP3.LUT R6, R7, 0x40180000, RZ, 0x3c, !PT ;  /* 0x4018000007067812 */ /* 0x000fe400078e3cff */
[----:B------:R-:W-:Y:S02]  /*1ce0*/  ISETP.EQ.OR P0, PT, R19, RZ, !P0 ;  /* 0x000000ff1300720c */ /* 0x000fe40004702670 */
[----:B------:R-:W-:-:S11]  /*1cf0*/  LOP3.LUT R15, R6, 0x80000000, RZ, 0xc0, !PT ;  /* 0x80000000060f7812 */ /* 0x000fd600078ec0ff */
[----:B------:R-:W-:Y:S02]  /*1d00*/  @P0 LOP3.LUT R2, R15, 0x7ff00000, RZ, 0xfc, !PT ;  /* 0x7ff000000f020812 */ /* 0x000fe400078efcff */
[----:B------:R-:W-:Y:S01]  /*1d10*/  @!P0 MOV R14, RZ ;  /* 0x000000ff000e8202 */ /* 0x000fe20000000f00 */
[----:B------:R-:W-:Y:S01]  /*1d20*/  @P0 IMAD.MOV.U32 R14, RZ, RZ, RZ ;  /* 0x000000ffff0e0224 */ /* 0x000fe200078e00ff */
[----:B------:R-:W-:Y:S01]  /*1d30*/  @P0 MOV R15, R2 ;  /* 0x00000002000f0202 */ /* 0x000fe20000000f00 */
[----:B------:R-:W-:Y:S06]  /*1d40*/  BRA `(.L_x_15) ;  /* 0x0000000000087947 */ /* 0x000fec0003800000 */
.L_x_16:
[----:B------:R-:W-:Y:S02]  /*1d50*/  LOP3.LUT R15, R7, 0x80000, RZ, 0xfc, !PT ;  /* 0x00080000070f7812 */ /* 0x000fe400078efcff */
[----:B------:R-:W-:-:S07]  /*1d60*/  MOV R14, R6 ;  /* 0x00000006000e7202 */ /* 0x000fce0000000f00 */
.L_x_15:
[----:B------:R-:W-:Y:S02]  /*1d70*/  MOV R9, 0x0 ;  /* 0x0000000000097802 */ /* 0x000fe40000000f00 */
[----:B------:R-:W-:Y:S02]  /*1d80*/  MOV R2, R14 ;  /* 0x0000000e00027202 */ /* 0x000fe40000000f00 */
[----:B------:R-:W-:Y:S01]  /*1d90*/  MOV R3, R15 ;  /* 0x0000000f00037202 */ /* 0x000fe20000000f00 */
[----:B------:R-:W-:Y:S06]  /*1da0*/  RET.REL.NODEC R8 `(sqwma_many_series_one_param_f32) ;  /* 0xffffffe008947950 */ /* 0x000fec0003c3ffff */
        .weak           $__internal_1_$__cuda_sm20_rcp_rn_f32_slowpath
        .type           $__internal_1_$__cuda_sm20_rcp_rn_f32_slowpath,@function
        .size           $__internal_1_$__cuda_sm20_rcp_rn_f32_slowpath,(.L_x_43 - $__internal_1_$__cuda_sm20_rcp_rn_f32_slowpath)
$__internal_1_$__cuda_sm20_rcp_rn_f32_slowpath:
[----:B------:R-:W-:-:S04]  /*1db0*/  SHF.L.U32 R2, R7, 0x1, RZ ;  /* 0x0000000107027819 */ /* 0x000fc800000006ff */
[----:B------:R-:W-:Y:S02]  /*1dc0*/  SHF.R.U32.HI R9, RZ, 0x18, R2 ;  /* 0x00000018ff097819 */ /* 0x000fe40000011602 */
[----:B------:R-:W-:Y:S02]  /*1dd0*/  MOV R2, R7 ;  /* 0x0000000700027202 */ /* 0x000fe40000000f00 */
[----:B------:R-:W-:-:S13]  /*1de0*/  ISETP.NE.U32.AND P0, PT, R9, RZ, PT ;  /* 0x000000ff0900720c */ /* 0x000fda0003f05070 */
[----:B------:R-:W-:Y:S05]  /*1df0*/  @P0 BRA `(.L_x_17) ;  /* 0x00000000002c0947 */ /* 0x000fea0003800000 */
[----:B------:R-:W-:-:S05]  /*1e00*/  IMAD.SHL.U32 R3, R2, 0x2, RZ ;  /* 0x0000000202037824 */ /* 0x000fca00078e00ff */
[----:B------:R-:W-:-:S13]  /*1e10*/  ISETP.NE.AND P0, PT, R3, RZ, PT ;  /* 0x000000ff0300720c */ /* 0x000fda0003f05270 */
[----:B------:R2:W3:Y:S01]  /*1e20*/  @!P0 MUFU.RCP R3, R2 ;  /* 0x0000000200038308 */ /* 0x0004e20000001000 */
[----:B------:R-:W-:Y:S05]  /*1e30*/  @!P0 BRA `(.L_x_18) ;  /* 0x0000000000a48947 */ /* 0x000fea0003800000 */
[----:B------:R-:W-:-:S04]  /*1e40*/  FFMA R5, R2, 1.84467440737095516160e+19, RZ ;  /* 0x5f80000002057823 */ /* 0x000fc800000000ff */
[----:B--2---:R-:W3:Y:S02]  /*1e50*/  MUFU.RCP R2, R5 ;  /* 0x0000000500027308 */ /* 0x004ee40000001000 */
[----:B---3--:R-:W-:-:S04]  /*1e60*/  FFMA R3, R5, R2, -1 ;  /* 0xbf80000005037423 */ /* 0x008fc80000000002 */
[----:B------:R-:W-:-:S04]  /*1e70*/  FADD.FTZ R3, -R3, -RZ ;  /* 0x800000ff03037221 */ /* 0x000fc80000010100 */
[----:B------:R-:W-:-:S04]  /*1e80*/  FFMA R2, R2, R3, R2 ;  /* 0x0000000302027223 */ /* 0x000fc80000000002 */
[----:B------:R-:W-:Y:S01]  /*1e90*/  FFMA R3, R2, 1.84467440737095516160e+19, RZ ;  /* 0x5f80000002037823 */ /* 0x000fe200000000ff */
[----:B------:R-:W-:Y:S06]  /*1ea0*/  BRA `(.L_x_18) ;  /* 0x0000000000887947 */ /* 0x000fec0003800000 */
.L_x_17:
[----:B------:R-:W-:-:S04]  /*1eb0*/  IADD3 R11, PT, PT, R9, -0xfd, RZ ;  /* 0xffffff03090b7810 */ /* 0x000fc80007ffe0ff */
[----:B------:R-:W-:-:S13]  /*1ec0*/  ISETP.GT.U32.AND P0, PT, R11, 0x1, PT ;  /* 0x000000010b00780c */ /* 0x000fda0003f04070 */
[----:B------:R-:W-:Y:S05]  /*1ed0*/  @P0 BRA `(.L_x_19) ;  /* 0x0000000000780947 */ /* 0x000fea0003800000 */
[----:B------:R-:W-:Y:S01]  /*1ee0*/  LOP3.LUT R3, R2, 0x7fffff, RZ, 0xc0, !PT ;  /* 0x007fffff02037812 */ /* 0x000fe200078ec0ff */
[----:B------:R-:W-:-:S03]  /*1ef0*/  HFMA2 R10, -RZ, RZ, 0, 1.78813934326171875e-07 ;  /* 0x00000003ff0a7431 */ /* 0x000fc600000001ff */
[----:B------:R-:W-:-:S04]  /*1f00*/  LOP3.LUT R3, R3, 0x3f800000, RZ, 0xfc, !PT ;  /* 0x3f80000003037812 */ /* 0x000fc800078efcff */
[----:B------:R-:W0:Y:S01]  /*1f10*/  MUFU.RCP R8, R3 ;  /* 0x0000000300087308 */ /* 0x000e220000001000 */
[----:B------:R-:W-:Y:S01]  /*1f20*/  SHF.L.U32 R10, R10, R11, RZ ;  /* 0x0000000b0a0a7219 */ /* 0x000fe200000006ff */
[----:B0-----:R-:W-:-:S04]  /*1f30*/  FFMA R5, R3, R8, -1 ;  /* 0xbf80000003057423 */ /* 0x001fc80000000008 */
[----:B------:R-:W-:-:S04]  /*1f40*/  FADD.FTZ R5, -R5, -RZ ;  /* 0x800000ff05057221 */ /* 0x000fc80000010100 */
[CCC-:B------:R-:W-:Y:S01]  /*1f50*/  FFMA.RM R7, R8.reuse, R5.reuse, R8.reuse ;  /* 0x0000000508077223 */ /* 0x1c0fe20000004008 */
[----:B------:R-:W-:-:S04]  /*1f60*/  FFMA.RP R8, R8, R5, R8 ;  /* 0x0000000508087223 */ /* 0x000fc80000008008 */
[C---:B------:R-:W-:Y:S02]  /*1f70*/  LOP3.LUT R5, R7.reuse, 0x7fffff, RZ, 0xc0, !PT ;  /* 0x007fffff07057812 */ /* 0x040fe400078ec0ff */
[----:B------:R-:W-:Y:S02]  /*1f80*/  FSETP.NEU.FTZ.AND P0, PT, R7, R8, PT ;  /* 0x000000080700720b */ /* 0x000fe40003f1d000 */
[----:B------:R-:W-:Y:S02]  /*1f90*/  LOP3.LUT R5, R5, 0x800000, RZ, 0xfc, !PT ;  /* 0x0080000005057812 */ /* 0x000fe400078efcff */
[----:B------:R-:W-:Y:S02]  /*1fa0*/  SEL R7, RZ, 0xffffffff, !P0 ;  /* 0xffffffffff077807 */ /* 0x000fe40004000000 */
[----:B------:R-:W-:Y:S02]  /*1fb0*/  LOP3.LUT R10, R10, R5, RZ, 0xc0, !PT ;  /* 0x000000050a0a7212 */ /* 0x000fe400078ec0ff */
[----:B------:R-:W-:-:S02]  /*1fc0*/  IADD3 R8, PT, PT, -R7, RZ, RZ ;  /* 0x000000ff07087210 */ /* 0x000fc40007ffe1ff */
[-C--:B------:R-:W-:Y:S02]  /*1fd0*/  SHF.R.U32.HI R10, RZ, R11.reuse, R10 ;  /* 0x0000000bff0a7219 */ /* 0x080fe4000001160a */
[----:B------:R-:W-:Y:S02]  /*1fe0*/  LOP3.LUT P1, RZ, R8, R11, R5, 0xf8, !PT ;  /* 0x0000000b08ff7212 */ /* 0x000fe4000782f805 */
[C---:B------:R-:W-:Y:S02]  /*1ff0*/  LOP3.LUT P0, RZ, R10.reuse, 0x1, RZ, 0xc0, !PT ;  /* 0x000000010aff7812 */ /* 0x040fe4000780c0ff */
[----:B------:R-:W-:Y:S02]  /*2000*/  LOP3.LUT P2, RZ, R10, 0x2, RZ, 0xc0, !PT ;  /* 0x000000020aff7812 */ /* 0x000fe4000784c0ff */
[----:B------:R-:W-:Y:S02]  /*2010*/  IADD3 R8, PT, PT, R9, -0xfc, RZ ;  /* 0xffffff0409087810 */ /* 0x000fe40007ffe0ff */
[----:B------:R-:W-:-:S02]  /*2020*/  PLOP3.LUT P0, PT, P0, P1, P2, 0xe0, 0x0 ;  /* 0x000000000000781c */ /* 0x000fc40000703c20 */
[----:B------:R-:W-:Y:S02]  /*2030*/  LOP3.LUT P1, RZ, R2, 0x7fffff, RZ, 0xc0, !PT ;  /* 0x007fffff02ff7812 */ /* 0x000fe4000782c0ff */
[----:B------:R-:W-:-:S04]  /*2040*/  SEL R3, RZ, 0x1, !P0 ;  /* 0x00000001ff037807 */ /* 0x000fc80004000000 */
[----:B------:R-:W-:-:S04]  /*2050*/  IADD3 R3, PT, PT, -R3, RZ, RZ ;  /* 0x000000ff03037210 */ /* 0x000fc80007ffe1ff */
[----:B------:R-:W-:Y:S02]  /*2060*/  ISETP.GE.AND P0, PT, R3, RZ, PT ;  /* 0x000000ff0300720c */ /* 0x000fe40003f06270 */
[----:B------:R-:W-:-:S11]  /*2070*/  SHF.R.U32.HI R3, RZ, R8, R5 ;  /* 0x00000008ff037219 */ /* 0x000fd60000011605 */
[----:B------:R-:W-:-:S04]  /*2080*/  @!P0 IADD3 R3, PT, PT, R3, 0x1, RZ ;  /* 0x0000000103038810 */ /* 0x000fc80007ffe0ff */
[----:B------:R-:W-:-:S04]  /*2090*/  @!P1 SHF.L.U32 R3, R3, 0x1, RZ ;  /* 0x0000000103039819 */ /* 0x000fc800000006ff */
[----:B------:R-:W-:Y:S01]  /*20a0*/  LOP3.LUT R3, R3, 0x80000000, R2, 0xf8, !PT ;  /* 0x8000000003037812 */ /* 0x000fe200078ef802 */
[----:B------:R-:W-:Y:S06]  /*20b0*/  BRA `(.L_x_18) ;  /* 0x0000000000047947 */ /* 0x000fec0003800000 */
.L_x_19:
[----:B------:R0:W1:Y:S02]  /*20c0*/  MUFU.RCP R3, R2 ;  /* 0x0000000200037308 */ /* 0x0000640000001000 */
.L_x_18:
[----:B------:R-:W-:-:S04]  /*20d0*/  MOV R7, 0x0 ;  /* 0x0000000000077802 */ /* 0x000fc80000000f00 */
[----:B0123--:R-:W-:Y:S05]  /*20e0*/  RET.REL.NODEC R6 `(sqwma_many_series_one_param_f32) ;  /* 0xffffffdc06c47950 */ /* 0x00ffea0003c3ffff */
.L_x_20:
[----:B------:R-:W-:-:S00]  /*20f0*/  BRA `(.L_x_20) ;  /* 0xfffffffc00fc7947 */ /* 0x000fc0000383ffff */
[----:B------:R-:W-:-:S00]  /*2100*/  NOP ;  /* 0x0000000000007918 */ /* 0x000fc00000000000 */
[----:B------:R-:W-:-:S00]  /*2110*/  NOP ;  /* 0x0000000000007918 */ /* 0x000fc00000000000 */
[----:B------:R-:W-:-:S00]  /*2120*/  NOP ;  /* 0x0000000000007918 */ /* 0x000fc00000000000 */
[----:B------:R-:W-:-:S00]  /*2130*/  NOP ;  /* 0x0000000000007918 */ /* 0x000fc00000000000 */
[----:B------:R-:W-:-:S00]  /*2140*/  NOP ;  /* 0x0000000000007918 */ /* 0x000fc00000000000 */
[----:B------:R-:W-:-:S00]  /*2150*/  NOP ;  /* 0x0000000000007918 */ /* 0x000fc00000000000 */
[----:B------:R-:W-:-:S00]  /*2160*/  NOP ;  /* 0x0000000000007918 */ /* 0x000fc00000000000 */
[----:B------:R-:W-:-:S00]  /*2170*/  NOP ;  /* 0x0000000000007918 */ /* 0x000fc00000000000 */
.L_x_43:


//--------------------- .text.sqwma_batch_f32     --------------------------
	.section	.text.sqwma_batch_f32,"ax",@progbits
	.align	128
        .global         sqwma_batch_f32
        .type           sqwma_batch_f32,@function
        .size           sqwma_batch_f32,(.L_x_45 - sqwma_batch_f32)
        .other          sqwma_batch_f32,@"STO_CUDA_ENTRY STV_DEFAULT"
sqwma_batch_f32:
.text.sqwma_batch_f32:
[----:B------:R-:W-:Y:S01]  /*0000*/  LDC R1, c[0x0][0x37c] ;  /* 0x0000df00ff017b82 */ /* 0x000fe20000000800 */
[----:B------:R-:W0:Y:S07]  /*0010*/  S2R R23, SR_CTAID.Y ;  /* 0x0000000000177919 */ /* 0x000e2e0000002600 */
[----:B------:R-:W0:Y:S02]  /*0020*/  LDC.64 R2, c[0x0][0x390] ;  /* 0x0000e400ff027b82 */ /* 0x000e240000000a00 */
[----:B0-----:R-:W-:-:S04]  /*0030*/  ISETP.GE.AND P0, PT, R23, R3, PT ;  /* 0x000000031700720c */ /* 0x001fc80003f06270 */
[----:B------:R-:W-:-:S13]  /*0040*/  ISETP.LT.OR P0, PT, R2, 0x1, P0 ;  /* 0x000000010200780c */ /* 0x000fda0000701670 */
[----:B------:R-:W-:Y:S05]  /*0050*/  @P0 EXIT ;  /* 0x000000000000094d */ /* 0x000fea0003800000 */
[----:B------:R-:W0:Y:S01]  /*0060*/  LDC.64 R4, c[0x0][0x388] ;  /* 0x0000e200ff047b82 */ /* 0x000e220000000a00 */
[----:B------:R-:W1:Y:S01]  /*0070*/  LDCU.64 UR8, c[0x0][0x358] ;  /* 0x00006b00ff0877ac */ /* 0x000e620008000a00 */
[----:B0-----:R-:W-:-:S05]  /*0080*/  IMAD.WIDE.U32 R4, R23, 0x4, R4 ;  /* 0x0000000417047825 */ /* 0x001fca00078e0004 */
[----:B-1----:R-:W2:Y:S02]  /*0090*/  LDG.E.CONSTANT R21, desc[UR8][R4.64] ;  /* 0x0000000804157981 */ /* 0x002ea4000c1e9900 */
[----:B--2---:R-:W-:Y:S02]  /*00a0*/  ISETP.GT.U32.AND P0, PT, R21, 0x1, PT ;  /* 0x000000011500780c */ /* 0x004fe40003f04070 */
[----:B------:R-:W-:-:S04]  /*00b0*/  SHF.R.S32.HI R20, RZ, 0x1f, R21 ;  /* 0x0000001fff147819 */ /* 0x000fc80000011415 */
[----:B------:R-:W-:-:S13]  /*00c0*/  ISETP.GT.AND.EX P0, PT, R20, RZ, PT, P0 ;  /* 0x000000ff1400720c */ /* 0x000fda0003f04300 */
[----:B------:R-:W-:Y:S05]  /*00d0*/  @P0 BRA `(.L_x_21) ;  /* 0x0000000000440947 */ /* 0x000fea0003800000 */
        /* <DEDUP_REMOVED lines=8> */
[----:B------:R-:W-:Y:S01]  /*0160*/  MOV R9, 0x7fc00000 ;  /* 0x7fc0000000097802 */ /* 0x000fe20000000f00 */
[----:B-1----:R-:W-:-:S07]  /*0170*/  IMAD R0, R0, UR4, RZ ;  /* 0x0000000400007c24 */ /* 0x002fce000f8e02ff */
.L_x_22:
[----:B-1----:R-:W-:Y:S01]  /*0180*/  IMAD R5, R23, R2, R3 ;  /* 0x0000000217057224 */ /* 0x002fe200078e0203 */
[----:B------:R-:W-:-:S03]  /*0190*/  IADD3 R3, PT, PT, R0, R3, RZ ;  /* 0x0000000300037210 */ /* 0x000fc60007ffe0ff */
[----:B0-----:R-:W-:Y:S01]  /*01a0*/  IMAD.WIDE R4, R5, 0x4, R6 ;  /* 0x0000000405047825 */ /* 0x001fe200078e0206 */
[----:B------:R-:W-:-:S04]  /*01b0*/  ISETP.GE.AND P0, PT, R3, R2, PT ;  /* 0x000000020300720c */ /* 0x000fc80003f06270 */
[----:B------:R1:W-:Y:S09]  /*01c0*/  STG.E desc[UR8][R4.64], R9 ;  /* 0x0000000904007986 */ /* 0x0003f2000c101908 */
[----:B------:R-:W-:Y:S05]  /*01d0*/  @!P0 BRA `(.L_x_22) ;  /* 0xfffffffc00e88947 */ /* 0x000fea000383ffff */
[----:B------:R-:W-:Y:S05]  /*01e0*/  EXIT ;  /* 0x000000000000794d */ /* 0x000fea0003800000 */
.L_x_21:
[----:B------:R-:W0:Y:S01]  /*01f0*/  MUFU.RCP64H R9, 6 ;  /* 0x4018000000097908 */ /* 0x000e220000001800 */
[----:B------:R-:W-:Y:S02]  /*0200*/  HFMA2 R12, -RZ, RZ, 0, 0 ;  /* 0x00000000ff0c7431 */ /* 0x000fe400000001ff */
[----:B------:R-:W-:Y:S01]  /*0210*/  IMAD.MOV.U32 R13, RZ, RZ, 0x40180000 ;  /* 0x40180000ff0d7424 */ /* 0x000fe200078e00ff */
[----:B------:R-:W-:Y:S01]  /*0220*/  MOV R8, 0x1 ;  /* 0x0000000100087802 */ /* 0x000fe20000000f00 */
[----:B------:R-:W1:Y:S01]  /*0230*/  LDCU UR4, c[0x0][0x398] ;  /* 0x00007300ff0477ac */ /* 0x000e620008000800 */
[C---:B------:R-:W-:Y:S02]  /*0240*/  IADD3 R4, PT, PT, R21.reuse, 0x1, RZ ;  /* 0x0000000115047810 */ /* 0x040fe40007ffe0ff */
[----:B------:R-:W-:Y:S02]  /*0250*/  I2F.F64.U32 R2, R21 ;  /* 0x0000001500027312 */ /* 0x000fe40000201800 */
[----:B------:R-:W-:Y:S01]  /*0260*/  IADD3 R0, PT, PT, R21, R4, RZ ;  /* 0x0000000415007210 */ /* 0x000fe20007ffe0ff */
[----:B0-----:R-:W-:-:S08]  /*0270*/  DFMA R6, R8, -R12, 1 ;  /* 0x3ff000000806742b */ /* 0x001fd0000000080c */
[----:B------:R-:W-:Y:S02]  /*0280*/  DFMA R10, R6, R6, R6 ;  /* 0x00000006060a722b */ /* 0x000fe40000000006 */
[----:B------:R1:W0:Y:S06]  /*0290*/  I2F.F64.U32 R6, R4 ;  /* 0x0000000400067312 */ /* 0x00022c0000201800 */
[----:B------:R-:W-:Y:S02]  /*02a0*/  DFMA R10, R8, R10, R8 ;  /* 0x0000000a080a722b */ /* 0x000fe40000000008 */
[----:B------:R-:W2:Y:S01]  /*02b0*/  I2F.F64.U32 R8, R0 ;  /* 0x0000000000087312 */ /* 0x000ea20000201800 */
[----:B-1----:R-:W-:Y:S01]  /*02c0*/  VIADD R4, R4, UR4 ;  /* 0x0000000404047c36 */ /* 0x002fe20008000000 */
[----:B0-----:R-:W-:-:S04]  /*02d0*/  DMUL R6, R2, R6 ;  /* 0x0000000602067228 */ /* 0x001fc80000000000 */
[----:B------:R-:W-:-:S04]  /*02e0*/  DFMA R2, R10, -R12, 1 ;  /* 0x3ff000000a02742b */ /* 0x000fc8000000080c */
[----:B--2---:R-:W-:-:S04]  /*02f0*/  DMUL R6, R6, R8 ;  /* 0x0000000806067228 */ /* 0x004fc80000000000 */
[----:B------:R-:W-:-:S08]  /*0300*/  DFMA R2, R10, R2, R10 ;  /* 0x000000020a02722b */ /* 0x000fd0000000000a */
[----:B------:R-:W-:Y:S01]  /*0310*/  DMUL R8, R6, R2 ;  /* 0x0000000206087228 */ /* 0x000fe20000000000 */
[----:B------:R-:W-:-:S07]  /*0320*/  FSETP.GEU.AND P1, PT, |R7|, 6.5827683646048100446e-37, PT ;  /* 0x036000000700780b */ /* 0x000fce0003f2e200 */
[----:B------:R-:W-:-:S08]  /*0330*/  DFMA R10, R8, -6, R6 ;  /* 0xc0180000080a782b */ /* 0x000fd00000000006 */
[----:B------:R-:W-:-:S10]  /*0340*/  DFMA R2, R2, R10, R8 ;  /* 0x0000000a0202722b */ /* 0x000fd40000000008 */
[----:B------:R-:W-:-:S05]  /*0350*/  FFMA R5, RZ, 2.375, R3 ;  /* 0x40180000ff057823 */ /* 0x000fca0000000003 */
[----:B------:R-:W-:-:S13]  /*0360*/  FSETP.GT.AND P0, PT, |R5|, 1.469367938527859385e-39, PT ;  /* 0x001000000500780b */ /* 0x000fda0003f04200 */
[----:B------:R-:W-:Y:S05]  /*0370*/  @P0 BRA P1, `(.L_x_23) ;  /* 0x0000000000100947 */ /* 0x000fea0000800000 */
[----:B------:R-:W-:-:S07]  /*0380*/  MOV R0, 0x3a0 ;  /* 0x000003a000007802 */ /* 0x000fce0000000f00 */
[----:B------:R-:W-:Y:S05]  /*0390*/  CALL.REL.NOINC `($__internal_2_$__cuda_sm20_div_rn_f64_full) ;  /* 0x0000001000807944 */ /* 0x000fea0003c00000 */
[----:B------:R-:W-:Y:S02]  /*03a0*/  MOV R2, R12 ;  /* 0x0000000c00027202 */ /* 0x000fe40000000f00 */
[----:B------:R-:W-:-:S07]  /*03b0*/  MOV R3, R13 ;  /* 0x0000000d00037202 */ /* 0x000fce0000000f00 */
.L_x_23:
[----:B------:R-:W-:-:S06]  /*03c0*/  DADD R2, R2, -1 ;  /* 0xbff0000002027429 */ /* 0x000fcc0000000000 */
[----:B------:R-:W0:Y:S02]  /*03d0*/  F2F.F32.F64 R5, R2 ;  /* 0x0000000200057310 */ /* 0x000e240000301000 */
[----:B0-----:R-:W-:-:S04]  /*03e0*/  IADD3 R0, PT, PT, R5, 0x1800000, RZ ;  /* 0x0180000005007810 */ /* 0x001fc80007ffe0ff */
[----:B------:R-:W-:-:S04]  /*03f0*/  LOP3.LUT R0, R0, 0x7f800000, RZ, 0xc0, !PT ;  /* 0x7f80000000007812 */ /* 0x000fc800078ec0ff */
[----:B------:R-:W-:-:S13]  /*0400*/  ISETP.GT.U32.AND P0, PT, R0, 0x1ffffff, PT ;  /* 0x01ffffff0000780c */ /* 0x000fda0003f04070 */
[----:B------:R-:W-:Y:S05]  /*0410*/  @P0 BRA `(.L_x_24) ;  /* 0x00000000000c0947 */ /* 0x000fea0003800000 */
[----:B------:R-:W-:-:S07]  /*0420*/  MOV R2, 0x440 ;  /* 0x0000044000027802 */ /* 0x000fce0000000f00 */
[----:B------:R-:W-:Y:S05]  /*0430*/  CALL.REL.NOINC `($__internal_3_$__cuda_sm20_rcp_rn_f32_slowpath) ;  /* 0x00000014008c7944 */ /* 0x000fea0003c00000 */
[----:B------:R-:W-:Y:S05]  /*0440*/  BRA `(.L_x_25) ;  /* 0x0000000000107947 */ /* 0x000fea0003800000 */
.L_x_24:
[----:B------:R-:W0:Y:S02]  /*0450*/  MUFU.RCP R18, R5 ;  /* 0x0000000500127308 */ /* 0x000e240000001000 */
[----:B0-----:R-:W-:-:S04]  /*0460*/  FFMA R0, R5, R18, -1 ;  /* 0xbf80000005007423 */ /* 0x001fc80000000012 */
[----:B------:R-:W-:-:S04]  /*0470*/  FADD.FTZ R3, -R0, -RZ ;  /* 0x800000ff00037221 */ /* 0x000fc80000010100 */
[----:B------:R-:W-:-:S07]  /*0480*/  FFMA R18, R18, R3, R18 ;  /* 0x0000000312127223 */ /* 0x000fce0000000012 */
.L_x_25:
        /* <DEDUP_REMOVED lines=10> */
[----:B------:R-:W0:Y:S01]  /*0530*/  LDC.64 R2, c[0x0][0x3a0] ;  /* 0x0000e800ff027b82 */ /* 0x000e220000000a00 */
[----:B------:R-:W1:Y:S01]  /*0540*/  LDCU UR4, c[0x0][0x370] ;  /* 0x00006e00ff0477ac */ /* 0x000e620008000800 */
[----:B------:R-:W-:Y:S02]  /*0550*/  IMAD.MOV.U32 R9, RZ, RZ, 0x7fc00000 ;  /* 0x7fc00000ff097424 */ /* 0x000fe400078e00ff */
[----:B-1----:R-:W-:-:S07]  /*0560*/  IMAD R8, R10, UR4, RZ ;  /* 0x000000040a087c24 */ /* 0x002fce000f8e02ff */
.L_x_28:
[----:B-1----:R-:W-:Y:S01]  /*0570*/  IMAD R7, R23, UR5, R5 ;  /* 0x0000000517077c24 */ /* 0x002fe2000f8e0205 */
[----:B------:R-:W-:-:S03]  /*0580*/  IADD3 R5, PT, PT, R8, R5, RZ ;  /* 0x0000000508057210 */ /* 0x000fc60007ffe0ff */
[----:B0-----:R-:W-:Y:S01]  /*0590*/  IMAD.WIDE R6, R7, 0x4, R2 ;  /* 0x0000000407067825 */ /* 0x001fe200078e0202 */
[----:B------:R-:W-:-:S04]  /*05a0*/  ISETP.GE.AND P0, PT, R5, R0, PT ;  /* 0x000000000500720c */ /* 0x000fc80003f06270 */
[----:B------:R1:W-:Y:S09]  /*05b0*/  STG.E desc[UR8][R6.64], R9 ;  /* 0x0000000906007986 */ /* 0x0003f2000c101908 */
[----:B------:R-:W-:Y:S05]  /*05c0*/  @!P0 BRA `(.L_x_28) ;  /* 0xfffffffc00e88947 */ /* 0x000fea000383ffff */
.L_x_27:
[----:B------:R-:W-:Y:S05]  /*05d0*/  BSYNC.RECONVERGENT B0 ;  /* 0x0000000000007941 */ /* 0x000fea0003800200 */
.L_x_26:
[----:B------:R-:W-:Y:S05]  /*05e0*/  @P1 EXIT ;  /* 0x000000000000194d */ /* 0x000fea0003800000 */
[----:B------:R-:W-:-:S05]  /*05f0*/  SHF.L.U32 R11, R10, 0x3, RZ ;  /* 0x000000030a0b7819 */ /* 0x000fca00000006ff */
[----:B------:R-:W-:-:S05]  /*0600*/  IMAD R10, R11, UR6, R4 ;  /* 0x000000060b0a7c24 */ /* 0x000fca000f8e0204 */
[----:B------:R-:W-:-:S13]  /*0610*/  ISETP.GE.AND P0, PT, R10, UR5, PT ;  /* 0x000000050a007c0c */ /* 0x000fda000bf06270 */
[----:B------:R-:W-:Y:S05]  /*0620*/  @P0 EXIT ;  /* 0x000000000000094d */ /* 0x000fea0003800000 */
[----:B------:R-:W0:Y:S01]  /*0630*/  LDC R0, c[0x0][0x370] ;  /* 0x0000dc00ff007b82 */ /* 0x000e220000000800 */
[C---:B-1----:R-:W-:Y:S02]  /*0640*/  IADD3 R7, PT, PT, R21.reuse, -0x1, RZ ;  /* 0xffffffff15077810 */ /* 0x042fe40007ffe0ff */
[----:B------:R-:W-:Y:S02]  /*0650*/  I2FP.F32.U32 R8, R21 ;  /* 0x0000001500087245 */ /* 0x000fe40000201000 */
[----:B------:R-:W-:Y:S02]  /*0660*/  I2FP.F32.U32 R5, R7 ;  /* 0x0000000700057245 */ /* 0x000fe40000201000 */
[----:B------:R-:W-:Y:S01]  /*0670*/  IADD3 R6, PT, PT, -R21, 0x1, RZ ;  /* 0x0000000115067810 */ /* 0x000fe20007ffe1ff */
[C---:B------:R-:W-:Y:S01]  /*0680*/  FMUL R9, R8.reuse, R8 ;  /* 0x0000000808097220 */ /* 0x040fe20000400000 */
[----:B------:R-:W-:Y:S01]  /*0690*/  FMUL R8, R8, -2 ;  /* 0xc000000008087820 */ /* 0x000fe20000400000 */
[----:B------:R-:W-:Y:S01]  /*06a0*/  LOP3.LUT R7, R7, 0x3, RZ, 0xc0, !PT ;  /* 0x0000000307077812 */ /* 0x000fe200078ec0ff */
[----:B------:R-:W-:Y:S01]  /*06b0*/  FMUL R5, R5, R5 ;  /* 0x0000000505057220 */ /* 0x000fe20000400000 */
[----:B------:R-:W-:Y:S01]  /*06c0*/  I2FP.F32.S32 R6, R6 ;  /* 0x0000000600067245 */ /* 0x000fe20000201400 */
[----:B0-----:R-:W-:-:S07]  /*06d0*/  IMAD R11, R11, R0, RZ ;  /* 0x000000000b0b7224 */ /* 0x001fce00078e02ff */
.L_x_34:
[----:B0-----:R-:W0:Y:S01]  /*06e0*/  LDCU UR7, c[0x0][0x390] ;  /* 0x00007200ff0777ac */ /* 0x001e220008000800 */
[----:B------:R-:W-:Y:S01]  /*06f0*/  IMAD R4, R19, 0x8, R10 ;  /* 0x0000000813047824 */ /* 0x000fe200078e020a */
[----:B------:R-:W-:Y:S01]  /*0700*/  IADD3 R10, PT, PT, R11, R10, RZ ;  /* 0x0000000a0b0a7210 */ /* 0x000fe20007ffe0ff */
[----:B------:R-:W-:Y:S03]  /*0710*/  BSSY.RECONVERGENT B0, `(.L_x_29) ;  /* 0x00000e6000007945 */ /* 0x000fe60003800200 */
[----:B0-----:R-:W-:Y:S02]  /*0720*/  ISETP.GE.AND P1, PT, R4, UR7, PT ;  /* 0x0000000704007c0c */ /* 0x001fe4000bf26270 */
[----:B------:R-:W-:-:S11]  /*0730*/  ISETP.GE.AND P0, PT, R10, UR7, PT ;  /* 0x000000070a007c0c */ /* 0x000fd6000bf06270 */
[----:B-1234-:R-:W-:Y:S05]  /*0740*/  @P1 BRA `(.L_x_30) ;  /* 0x0000000c00881947 */ /* 0x01efea0003800000 */
[----:B------:R-:W-:Y:S01]  /*0750*/  ISETP.GE.U32.AND P1, PT, R21, 0x5, PT ;  /* 0x000000051500780c */ /* 0x000fe20003f26070 */
[----:B------:R-:W-:Y:S01]  /*0760*/  HFMA2 R0, -RZ, RZ, 0, 0 ;  /* 0x00000000ff007431 */ /* 0x000fe200000001ff */
[----:B------:R-:W-:Y:S02]  /*0770*/  CS2R R2, SRZ ;  /* 0x0000000000027805 */ /* 0x000fe4000001ff00 */
[----:B------:R-:W-:-:S09]  /*0780*/  MOV R17, RZ ;  /* 0x000000ff00117202 */ /* 0x000fd20000000f00 */
[----:B------:R-:W-:Y:S05]  /*0790*/  @!P1 BRA `(.L_x_31) ;  /* 0x00000000009c9947 */ /* 0x000fea0003800000 */
[----:B------:R-:W-:Y:S01]  /*07a0*/  VIADD R14, R21, 0xffffffff ;  /* 0xffffffff150e7836 */ /* 0x000fe20000000000 */
[----:B------:R-:W-:Y:S01]  /*07b0*/  MOV R3, RZ ;  /* 0x000000ff00037202 */ /* 0x000fe20000000f00 */
[----:B------:R-:W-:Y:S01]  /*07c0*/  UMOV UR4, URZ ;  /* 0x000000ff00047c82 */ /* 0x000fe20008000000 */
[----:B------:R-:W-:Y:S02]  /*07d0*/  MOV R15, R4 ;  /* 0x00000004000f7202 */ /* 0x000fe40000000f00 */
[----:B------:R-:W-:-:S07]  /*07e0*/  LOP3.LUT R14, R14, 0x7ffffffc, RZ, 0xc0, !PT ;  /* 0x7ffffffc0e0e7812 */ /* 0x000fce00078ec0ff */
.L_x_32:
[----:B------:R-:W0:Y:S02]  /*07f0*/  LDC.64 R12, c[0x0][0x380] ;  /* 0x0000e000ff0c7b82 */ /* 0x000e240000000a00 */
[----:B0-----:R-:W-:-:S05]  /*0800*/  IMAD.WIDE R12, R15, 0x4, R12 ;  /* 0x000000040f0c7825 */ /* 0x001fca00078e020c */
[----:B------:R-:W2:Y:S04]  /*0810*/  LDG.E.CONSTANT R25, desc[UR8][R12.64] ;  /* 0x000000080c197981 */ /* 0x000ea8000c1e9900 */
[----:B------:R-:W3:Y:S04]  /*0820*/  LDG.E.CONSTANT R17, desc[UR8][R12.64+-0x4] ;  /* 0xfffffc080c117981 */ /* 0x000ee8000c1e9900 */
[----:B------:R-:W4:Y:S04]  /*0830*/  LDG.E.CONSTANT R16, desc[UR8][R12.64+-0x8] ;  /* 0xfffff8080c107981 */ /* 0x000f28000c1e9900 */
[----:B------:R0:W5:Y:S01]  /*0840*/  LDG.E.CONSTANT R22, desc[UR8][R12.64+-0xc] ;  /* 0xfffff4080c167981 */ /* 0x000162000c1e9900 */
[----:B------:R-:W-:-:S02]  /*0850*/  UIADD3 UR5, UPT, UPT, UR4, 0x1, URZ ;  /* 0x0000000104057890 */ /* 0x000fc4000fffe0ff */
[----:B------:R-:W-:Y:S01]  /*0860*/  I2FP.F32.U32 R24, UR4 ;  /* 0x0000000400187c45 */ /* 0x000fe20008201000 */
[----:B------:R-:W-:Y:S01]  /*0870*/  UIADD3 UR6, UPT, UPT, UR4, 0x2, URZ ;  /* 0x0000000204067890 */ /* 0x000fe2000fffe0ff */
[----:B------:R-:W-:Y:S02]  /*0880*/  IADD3 R15, PT, PT, R15, -0x4, RZ ;  /* 0xfffffffc0f0f7810 */ /* 0x000fe40007ffe0ff */
[----:B------:R-:W-:Y:S01]  /*0890*/  I2FP.F32.U32 R26, UR5 ;  /* 0x00000005001a7c45 */ /* 0x000fe20008201000 */
[----:B------:R-:W-:Y:S02]  /*08a0*/  UIADD3 UR5, UPT, UPT, UR4, 0x3, URZ ;  /* 0x0000000304057890 */ /* 0x000fe4000fffe0ff */
[----:B------:R-:W-:Y:S01]  /*08b0*/  UIADD3 UR4, UPT, UPT, UR4, 0x4, URZ ;  /* 0x0000000404047890 */ /* 0x000fe2000fffe0ff */
[----:B0-----:R-:W-:-:S03]  /*08c0*/  I2FP.F32.U32 R12, UR6 ;  /* 0x00000006000c7c45 */ /* 0x001fc60008201000 */
[----:B------:R-:W-:Y:S02]  /*08d0*/  I2FP.F32.U32 R13, UR5 ;  /* 0x00000005000d7c45 */ /* 0x000fe40008201000 */
[----:B------:R-:W-:Y:S01]  /*08e0*/  ISETP.NE.AND P1, PT, R14, UR4, PT ;  /* 0x000000040e007c0c */ /* 0x000fe2000bf25270 */
[CC--:B--2---:R-:W-:Y:S01]  /*08f0*/  FFMA R2, R25.reuse, R24.reuse, R2 ;  /* 0x0000001819027223 */ /* 0x0c4fe20000000002 */
[----:B------:R-:W-:Y:S01]  /*0900*/  FMUL R24, R24, R24 ;  /* 0x0000001818187220 */ /* 0x000fe20000400000 */
[----:B------:R-:W-:-:S03]  /*0910*/  FADD R0, R25, R0 ;  /* 0x0000000019007221 */ /* 0x000fc60000000000 */
[----:B------:R-:W-:Y:S01]  /*0920*/  FFMA R24, R25, R24, R3 ;  /* 0x0000001819187223 */ /* 0x000fe20000000003 */
[-C--:B------:R-:W-:Y:S01]  /*0930*/  FMUL R25, R26, R26.reuse ;  /* 0x0000001a1a197220 */ /* 0x080fe20000400000 */
[C---:B---3--:R-:W-:Y:S01]  /*0940*/  FFMA R3, R17.reuse, R26, R2 ;  /* 0x0000001a11037223 */ /* 0x048fe20000000002 */
[-C--:B------:R-:W-:Y:S02]  /*0950*/  FMUL R2, R12, R12.reuse ;  /* 0x0000000c0c027220 */ /* 0x080fe40000400000 */
[----:B------:R-:W-:Y:S01]  /*0960*/  FFMA R25, R17, R25, R24 ;  /* 0x0000001911197223 */ /* 0x000fe20000000018 */
[----:B------:R-:W-:Y:S01]  /*0970*/  FADD R17, R0, R17 ;  /* 0x0000001100117221 */ /* 0x000fe20000000000 */
[C---:B----4-:R-:W-:Y:S01]  /*0980*/  FFMA R3, R16.reuse, R12, R3 ;  /* 0x0000000c10037223 */ /* 0x050fe20000000003 */
[-C--:B------:R-:W-:Y:S01]  /*0990*/  FMUL R0, R13, R13.reuse ;  /* 0x0000000d0d007220 */ /* 0x080fe20000400000 */
[----:B------:R-:W-:Y:S01]  /*09a0*/  FFMA R25, R16, R2, R25 ;  /* 0x0000000210197223 */ /* 0x000fe20000000019 */
[----:B------:R-:W-:Y:S01]  /*09b0*/  FADD R17, R17, R16 ;  /* 0x0000001011117221 */ /* 0x000fe20000000000 */
[----:B-----5:R-:W-:-:S02]  /*09c0*/  FFMA R2, R22, R13, R3 ;  /* 0x0000000d16027223 */ /* 0x020fc40000000003 */
[----:B------:R-:W-:Y:S01]  /*09d0*/  FFMA R3, R22, R0, R25 ;  /* 0x0000000016037223 */ /* 0x000fe20000000019 */
[----:B------:R-:W-:Y:S01]  /*09e0*/  FADD R0, R17, R22 ;  /* 0x0000001611007221 */ /* 0x000fe20000000000 */
[----:B------:R-:W-:Y:S06]  /*09f0*/  @P1 BRA `(.L_x_32) ;  /* 0xfffffffc007c1947 */ /* 0x000fec000383ffff */
[----:B------:R-:W-:-:S07]  /*0a00*/  IMAD.MOV.U32 R17, RZ, RZ, R14 ;  /* 0x000000ffff117224 */ /* 0x000fce00078e000e */
.L_x_31:
[----:B------:R-:W0:Y:S01]  /*0a10*/  LDC.64 R12, c[0x0][0x3a0] ;  /* 0x0000e800ff0c7b82 */ /* 0x000e220000000a00 */
[----:B------:R-:W-:-:S13]  /*0a20*/  ISETP.NE.AND P1, PT, R7, RZ, PT ;  /* 0x000000ff0700720c */ /* 0x000fda0003f25270 */
[----:B------:R-:W-:Y:S05]  /*0a30*/  @!P1 BRA `(.L_x_33) ;  /* 0x0000000000689947 */ /* 0x000fea0003800000 */
[----:B------:R-:W1:Y:S01]  /*0a40*/  LDC.64 R14, c[0x0][0x380] ;  /* 0x0000e000ff0e7b82 */ /* 0x000e620000000a00 */
[----:B------:R-:W-:-:S05]  /*0a50*/  IADD3 R25, PT, PT, R4, -R17, RZ ;  /* 0x8000001104197210 */ /* 0x000fca0007ffe0ff */
[----:B-1----:R-:W-:-:S05]  /*0a60*/  IMAD.WIDE R14, R25, 0x4, R14 ;  /* 0x00000004190e7825 */ /* 0x002fca00078e020e */
        /* <DEDUP_REMOVED lines=8> */
[----:B------:R-:W-:Y:S01]  /*0af0*/  ISETP.NE.AND P1, PT, R7, 0x2, PT ;  /* 0x000000020700780c */ /* 0x000fe20003f25270 */
[----:B------:R-:W2:-:S12]  /*0b00*/  LDG.E.CONSTANT R25, desc[UR8][R14.64+-0x4] ;  /* 0xfffffc080e197981 */ /* 0x000e98000c1e9900 */
[----:B------:R-:W3:Y:S01]  /*0b10*/  @P1 LDG.E.CONSTANT R27, desc[UR8][R14.64+-0x8] ;  /* 0xfffff8080e1b1981 */ /* 0x000ee2000c1e9900 */
[C---:B------:R-:W-:Y:S02]  /*0b20*/  IADD3 R16, PT, PT, R17.reuse, 0x1, RZ ;  /* 0x0000000111107810 */ /* 0x040fe40007ffe0ff */
[----:B------:R-:W-:Y:S02]  /*0b30*/  @P1 IADD3 R17, PT, PT, R17, 0x2, RZ ;  /* 0x0000000211111810 */ /* 0x000fe40007ffe0ff */
[----:B------:R-:W-:Y:S02]  /*0b40*/  I2FP.F32.U32 R16, R16 ;  /* 0x0000001000107245 */ /* 0x000fe40000201000 */
[----:B------:R-:W-:-:S03]  /*0b50*/  @P1 I2FP.F32.U32 R17, R17 ;  /* 0x0000001100111245 */ /* 0x000fc60000201000 */
[-C--:B------:R-:W-:Y:S01]  /*0b60*/  FMUL R22, R16, R16.reuse ;  /* 0x0000001010167220 */ /* 0x080fe20000400000 */
[C---:B--2---:R-:W-:Y:S01]  /*0b70*/  FFMA R2, R25.reuse, R16, R2 ;  /* 0x0000001019027223 */ /* 0x044fe20000000002 */
[----:B------:R-:W-:Y:S02]  /*0b80*/  FADD R0, R0, R25 ;  /* 0x0000001900007221 */ /* 0x000fe40000000000 */
[----:B------:R-:W-:Y:S01]  /*0b90*/  FFMA R3, R25, R22, R3 ;  /* 0x0000001619037223 */ /* 0x000fe20000000003 */
[-C--:B------:R-:W-:Y:S01]  /*0ba0*/  @P1 FMUL R16, R17, R17.reuse ;  /* 0x0000001111101220 */ /* 0x080fe20000400000 */
[C---:B---3--:R-:W-:Y:S01]  /*0bb0*/  @P1 FFMA R2, R27.reuse, R17, R2 ;  /* 0x000000111b021223 */ /* 0x048fe20000000002 */
[----:B------:R-:W-:Y:S02]  /*0bc0*/  @P1 FADD R0, R0, R27 ;  /* 0x0000001b00001221 */ /* 0x000fe40000000000 */
[----:B------:R-:W-:-:S07]  /*0bd0*/  @P1 FFMA R3, R27, R16, R3 ;  /* 0x000000101b031223 */ /* 0x000fce0000000003 */
.L_x_33:
[----:B------:R-:W-:Y:S01]  /*0be0*/  FFMA R14, R8, R2, R3 ;  /* 0x00000002080e7223 */ /* 0x000fe20000000003 */
[----:B------:R-:W-:-:S03]  /*0bf0*/  IMAD R17, R23, UR7, R4 ;  /* 0x0000000717117c24 */ /* 0x000fc6000f8e0204 */
[----:B------:R-:W-:Y:S01]  /*0c00*/  FFMA R15, R9, R0, R14 ;  /* 0x00000000090f7223 */ /* 0x000fe2000000000e */
[----:B0-----:R-:W-:-:S04]  /*0c10*/  IMAD.WIDE R12, R17, 0x4, R12 ;  /* 0x00000004110c7825 */ /* 0x001fc800078e020c */
[----:B------:R-:W-:Y:S01]  /*0c20*/  FMUL R15, R15, R18 ;  /* 0x000000120f0f7220 */ /* 0x000fe20000400000 */
[----:B------:R-:W-:-:S04]  /*0c30*/  VIADD R14, R4, 0x1 ;  /* 0x00000001040e7836 */ /* 0x000fc80000000000 */
[----:B------:R0:W-:Y:S01]  /*0c40*/  STG.E desc[UR8][R12.64], R15 ;  /* 0x0000000f0c007986 */ /* 0x0001e2000c101908 */
[----:B------:R-:W-:-:S13]  /*0c50*/  ISETP.GE.AND P3, PT, R14, UR7, PT ;  /* 0x000000070e007c0c */ /* 0x000fda000bf66270 */
[----:B------:R-:W-:Y:S05]  /*0c60*/  @P3 BRA `(.L_x_30) ;  /* 0x0000000800403947 */ /* 0x000fea0003800000 */
[----:B0-----:R-:W0:Y:S01]  /*0c70*/  @!P3 LDC.64 R14, c[0x0][0x380] ;  /* 0x0000e000ff0ebb82 */ /* 0x001e220000000a00 */
[----:B------:R-:W-:Y:S02]  /*0c80*/  @!P3 IADD3 R22, P1, PT, -R21, R4, RZ ;  /* 0x000000041516b210 */ /* 0x000fe40007f3e1ff */
[----:B------:R-:W-:-:S04]  /*0c90*/  SHF.R.S32.HI R25, RZ, 0x1f, R4 ;  /* 0x0000001fff197819 */ /* 0x000fc80000011404 */
[----:B------:R-:W-:Y:S01]  /*0ca0*/  @!P3 IADD3.X R24, PT, PT, ~R20, R25, RZ, P1, !PT ;  /* 0x000000191418b210 */ /* 0x000fe20000ffe5ff */
[----:B------:R-:W1:Y:S01]  /*0cb0*/  LDC.64 R16, c[0x0][0x380] ;  /* 0x0000e000ff107b82 */ /* 0x000e620000000a00 */
[----:B0-----:R-:W-:-:S04]  /*0cc0*/  @!P3 LEA R14, P2, R22, R14, 0x2 ;  /* 0x0000000e160eb211 */ /* 0x001fc800078410ff */
[----:B------:R-:W-:Y:S01]  /*0cd0*/  @!P3 LEA.HI.X R15, R22, R15, R24, 0x2, P2 ;  /* 0x0000000f160fb211 */ /* 0x000fe200010f1418 */
[----:B-1----:R-:W-:-:S05]  /*0ce0*/  IMAD.WIDE R16, R4, 0x4, R16 ;  /* 0x0000000404107825 */ /* 0x002fca00078e0210 */
[----:B------:R-:W2:Y:S04]  /*0cf0*/  @!P3 LDG.E.CONSTANT R15, desc[UR8][R14.64+0x8] ;  /* 0x000008080e0fb981 */ /* 0x000ea8000c1e9900 */
[----:B------:R-:W3:Y:S01]  /*0d00*/  @!P3 LDG.E.CONSTANT R27, desc[UR8][R16.64+0x4] ;  /* 0x00000408101bb981 */ /* 0x000ee2000c1e9900 */
[----:B--2---:R-:W-:-:S04]  /*0d10*/  @!P3 FADD R22, R0, -R15 ;  /* 0x8000000f0016b221 */ /* 0x004fc80000000000 */
[----:B---3--:R-:W-:-:S04]  /*0d20*/  @!P3 FADD R0, R27, R22 ;  /* 0x000000161b00b221 */ /* 0x008fc80000000000 */
[----:B------:R-:W-:-:S04]  /*0d30*/  @!P3 FADD R22, -R27, R0 ;  /* 0x000000001b16b221 */ /* 0x000fc80000000100 */
[----:B------:R-:W-:Y:S01]  /*0d40*/  @!P3 FADD R27, R15, R22 ;  /* 0x000000160f1bb221 */ /* 0x000fe20000000000 */
[----:B------:R-:W-:-:S03]  /*0d50*/  @!P3 FFMA R22, R2, 2, R3 ;  /* 0x400000000216b823 */ /* 0x000fc60000000003 */
[----:B------:R-:W-:Y:S01]  /*0d60*/  @!P3 FADD R29, R2, R27 ;  /* 0x0000001b021db221 */ /* 0x000fe20000000000 */
[----:B------:R-:W-:-:S03]  /*0d70*/  @!P3 FADD R22, R27, R22 ;  /* 0x000000161b16b221 */ /* 0x000fc60000000000 */
[-C--:B------:R-:W-:Y:S01]  /*0d80*/  @!P3 FFMA R29, R6, R15.reuse, R29 ;  /* 0x0000000f061db223 */ /* 0x080fe2000000001d */
[----:B------:R-:W-:-:S04]  /*0d90*/  @!P3 FFMA R3, -R5, R15, R22 ;  /* 0x0000000f0503b223 */ /* 0x000fc80000000116 */
[----:B------:R-:W-:-:S05]  /*0da0*/  @!P3 MOV R2, R29 ;  /* 0x0000001d0002b202 */ /* 0x000fca0000000f00 */
[----:B------:R-:W-:-:S04]  /*0db0*/  FFMA R14, R8, R2, R3 ;  /* 0x00000002080e7223 */ /* 0x000fc80000000003 */
[----:B------:R-:W-:Y:S01]  /*0dc0*/  FFMA R15, R9, R0, R14 ;  /* 0x00000000090f7223 */ /* 0x000fe2000000000e */
[----:B------:R-:W-:-:S03]  /*0dd0*/  IADD3 R14, PT, PT, R4, 0x2, RZ ;  /* 0x00000002040e7810 */ /* 0x000fc60007ffe0ff */
[----:B------:R-:W-:Y:S01]  /*0de0*/  FMUL R15, R15, R18 ;  /* 0x000000120f0f7220 */ /* 0x000fe20000400000 */
[----:B------:R-:W-:-:S04]  /*0df0*/  ISETP.GE.AND P2, PT, R14, UR7, PT ;  /* 0x000000070e007c0c */ /* 0x000fc8000bf46270 */
[----:B------:R1:W-:Y:S09]  /*0e00*/  STG.E desc[UR8][R12.64+0x4], R15 ;  /* 0x0000040f0c007986 */ /* 0x0003f2000c101908 */
[----:B------:R-:W-:Y:S05]  /*0e10*/  @P2 BRA `(.L_x_30) ;  /* 0x0000000400d42947 */ /* 0x000fea0003800000 */
[----:B------:R-:W0:Y:S01]  /*0e20*/  LDCU.64 UR4, c[0x0][0x380] ;  /* 0x00007000ff0477ac */ /* 0x000e220008000a00 */
[----:B-1----:R-:W-:Y:S01]  /*0e30*/  VIADD R15, R21, 0xfffffffe ;  /* 0xfffffffe150f7836 */ /* 0x002fe20000000000 */
[----:B------:R-:W2:Y:S04]  /*0e40*/  @!P2 LDG.E.CONSTANT R27, desc[UR8][R16.64+0x8] ;  /* 0x00000808101ba981 */ /* 0x000ea8000c1e9900 */
[----:B------:R-:W-:Y:S02]  /*0e50*/  SHF.R.S32.HI R14, RZ, 0x1f, R15 ;  /* 0x0000001fff0e7819 */ /* 0x000fe4000001140f */
[----:B------:R-:W-:-:S04]  /*0e60*/  IADD3 R15, P1, PT, R4, -R15, RZ ;  /* 0x8000000f040f7210 */ /* 0x000fc80007f3e0ff */
[----:B------:R-:W-:Y:S02]  /*0e70*/  IADD3.X R22, PT, PT, R25, ~R14, RZ, P1, !PT ;  /* 0x8000000e19167210 */ /* 0x000fe40000ffe4ff */
[----:B0-----:R-:W-:-:S04]  /*0e80*/  LEA R14, P1, R15, UR4, 0x2 ;  /* 0x000000040f0e7c11 */ /* 0x001fc8000f8210ff */
[----:B------:R-:W-:-:S05]  /*0e90*/  LEA.HI.X R15, R15, UR5, R22, 0x2, P1 ;  /* 0x000000050f0f7c11 */ /* 0x000fca00088f1416 */
[----:B------:R-:W3:Y:S02]  /*0ea0*/  @!P2 LDG.E.CONSTANT R25, desc[UR8][R14.64+0x4] ;  /* 0x000004080e19a981 */ /* 0x000ee4000c1e9900 */
[----:B---3--:R-:W-:-:S04]  /*0eb0*/  @!P2 FADD R22, R0, -R25 ;  /* 0x800000190016a221 */ /* 0x008fc80000000000 */
[----:B--2---:R-:W-:-:S04]  /*0ec0*/  @!P2 FADD R0, R27, R22 ;  /* 0x000000161b00a221 */ /* 0x004fc80000000000 */
[----:B------:R-:W-:-:S04]  /*0ed0*/  @!P2 FADD R22, -R27, R0 ;  /* 0x000000001b16a221 */ /* 0x000fc80000000100 */
[----:B------:R-:W-:Y:S01]  /*0ee0*/  @!P2 FADD R27, R25, R22 ;  /* 0x00000016191ba221 */ /* 0x000fe20000000000 */
[----:B------:R-:W-:-:S03]  /*0ef0*/  @!P2 FFMA R22, R2, 2, R3 ;  /* 0x400000000216a823 */ /* 0x000fc60000000003 */
[--C-:B------:R-:W-:Y:S01]  /*0f00*/  @!P2 FADD R29, R2, R27.reuse ;  /* 0x0000001b021da221 */ /* 0x100fe20000000000 */
[----:B------:R-:W-:-:S03]  /*0f10*/  @!P2 FADD R22, R22, R27 ;  /* 0x0000001b1616a221 */ /* 0x000fc60000000000 */
[-C--:B------:R-:W-:Y:S01]  /*0f20*/  @!P2 FFMA R29, R6, R25.reuse, R29 ;  /* 0x00000019061da223 */ /* 0x080fe2000000001d */
[----:B------:R-:W-:-:S04]  /*0f30*/  @!P2 FFMA R3, -R5, R25, R22 ;  /* 0x000000190503a223 */ /* 0x000fc80000000116 */
[----:B------:R-:W-:-:S05]  /*0f40*/  @!P2 MOV R2, R29 ;  /* 0x0000001d0002a202 */ /* 0x000fca0000000f00 */
[----:B------:R-:W-:-:S04]  /*0f50*/  FFMA R22, R8, R2, R3 ;  /* 0x0000000208167223 */ /* 0x000fc80000000003 */
[----:B------:R-:W-:-:S04]  /*0f60*/  FFMA R25, R9, R0, R22 ;  /* 0x0000000009197223 */ /* 0x000fc80000000016 */
[----:B------:R-:W-:Y:S01]  /*0f70*/  FMUL R25, R25, R18 ;  /* 0x0000001219197220 */ /* 0x000fe20000400000 */
[----:B------:R-:W-:-:S04]  /*0f80*/  IADD3 R22, PT, PT, R4, 0x3, RZ ;  /* 0x0000000304167810 */ /* 0x000fc80007ffe0ff */
[----:B------:R2:W-:Y:S01]  /*0f90*/  STG.E desc[UR8][R12.64+0x8], R25 ;  /* 0x000008190c007986 */ /* 0x0005e2000c101908 */
[----:B------:R-:W-:-:S13]  /*0fa0*/  ISETP.GE.AND P1, PT, R22, UR7, PT ;  /* 0x0000000716007c0c */ /* 0x000fda000bf26270 */
[----:B--2---:R-:W-:Y:S05]  /*0fb0*/  @P1 BRA `(.L_x_30) ;  /* 0x00000004006c1947 */ /* 0x004fea0003800000 */
[----:B------:R-:W2:Y:S04]  /*0fc0*/  @!P1 LDG.E.CONSTANT R25, desc[UR8][R14.64+0x8] ;  /* 0x000008080e199981 */ /* 0x000ea8000c1e9900 */
[----:B------:R-:W3:Y:S01]  /*0fd0*/  @!P1 LDG.E.CONSTANT R27, desc[UR8][R16.64+0xc] ;  /* 0x00000c08101b9981 */ /* 0x000ee2000c1e9900 */
[----:B--2---:R-:W-:-:S04]  /*0fe0*/  @!P1 FADD R22, R0, -R25 ;  /* 0x8000001900169221 */ /* 0x004fc80000000000 */
[----:B---3--:R-:W-:-:S04]  /*0ff0*/  @!P1 FADD R0, R27, R22 ;  /* 0x000000161b009221 */ /* 0x008fc80000000000 */
[----:B------:R-:W-:-:S04]  /*1000*/  @!P1 FADD R22, -R27, R0 ;  /* 0x000000001b169221 */ /* 0x000fc80000000100 */
[----:B------:R-:W-:Y:S01]  /*1010*/  @!P1 FADD R27, R25, R22 ;  /* 0x00000016191b9221 */ /* 0x000fe20000000000 */
[----:B------:R-:W-:-:S03]  /*1020*/  @!P1 FFMA R22, R2, 2, R3 ;  /* 0x4000000002169823 */ /* 0x000fc60000000003 */
[--C-:B------:R-:W-:Y:S01]  /*1030*/  @!P1 FADD R29, R2, R27.reuse ;  /* 0x0000001b021d9221 */ /* 0x100fe20000000000 */
[----:B------:R-:W-:-:S03]  /*1040*/  @!P1 FADD R22, R22, R27 ;  /* 0x0000001b16169221 */ /* 0x000fc60000000000 */
[-C--:B------:R-:W-:Y:S01]  /*1050*/  @!P1 FFMA R29, R6, R25.reuse, R29 ;  /* 0x00000019061d9223 */ /* 0x080fe2000000001d */
[----:B------:R-:W-:-:S03]  /*1060*/  @!P1 FFMA R3, -R5, R25, R22 ;  /* 0x0000001905039223 */ /* 0x000fc60000000116 */
[----:B------:R-:W-:-:S04]  /*1070*/  @!P1 IMAD.MOV.U32 R2, RZ, RZ, R29 ;  /* 0x000000ffff029224 */ /* 0x000fc800078e001d */
[----:B------:R-:W-:-:S04]  /*1080*/  FFMA R22, R8, R2, R3 ;  /* 0x0000000208167223 */ /* 0x000fc80000000003 */
[----:B------:R-:W-:Y:S01]  /*1090*/  FFMA R25, R9, R0, R22 ;  /* 0x0000000009197223 */ /* 0x000fe20000000016 */
[----:B------:R-:W-:-:S03]  /*10a0*/  IADD3 R22, PT, PT, R4, 0x4, RZ ;  /* 0x0000000404167810 */ /* 0x000fc60007ffe0ff */
[----:B------:R-:W-:Y:S01]  /*10b0*/  FMUL R25, R25, R18 ;  /* 0x0000001219197220 */ /* 0x000fe20000400000 */
[----:B------:R-:W-:-:S04]  /*10c0*/  ISETP.GE.AND P1, PT, R22, UR7, PT ;  /* 0x0000000716007c0c */ /* 0x000fc8000bf26270 */
[----:B------:R2:W-:Y:S09]  /*10d0*/  STG.E desc[UR8][R12.64+0xc], R25 ;  /* 0x00000c190c007986 */ /* 0x0005f2000c101908 */
[----:B------:R-:W-:Y:S05]  /*10e0*/  @P1 BRA `(.L_x_30) ;  /* 0x0000000400201947 */ /* 0x000fea0003800000 */
[----:B--2---:R-:W2:Y:S04]  /*10f0*/  @!P1 LDG.E.CONSTANT R25, desc[UR8][R14.64+0xc] ;  /* 0x00000c080e199981 */ /* 0x004ea8000c1e9900 */
        /* <DEDUP_REMOVED lines=18> */
[----:B---3--:R-:W2:Y:S04]  /*1220*/  @!P1 LDG.E.CONSTANT R25, desc[UR8][R14.64+0x10] ;  /* 0x000010080e199981 */ /* 0x008ea8000c1e9900 */
        /* <DEDUP_REMOVED lines=18> */
[----:B----4-:R-:W2:Y:S04]  /*1350*/  @!P2 LDG.E.CONSTANT R25, desc[UR8][R14.64+0x14] ;  /* 0x000014080e19a981 */ /* 0x010ea8000c1e9900 */
[----:B------:R-:W3:Y:S01]  /*1360*/  @!P2 LDG.E.CONSTANT R22, desc[UR8][R16.64+0x18] ;  /* 0x000018081016a981 */ /* 0x000ee2000c1e9900 */
[----:B------:R-:W-:-:S04]  /*1370*/  IADD3 R4, PT, PT, R4, 0x7, RZ ;  /* 0x0000000704047810 */ /* 0x000fc80007ffe0ff */
[----:B------:R-:W-:-:S13]  /*1380*/  ISETP.GE.AND P1, PT, R4, UR7, PT ;  /* 0x0000000704007c0c */ /* 0x000fda000bf26270 */
[----:B------:R-:W4:Y:S04]  /*1390*/  @!P1 LDG.E.CONSTANT R27, desc[UR8][R14.64+0x18] ;  /* 0x000018080e1b9981 */ /* 0x000f28000c1e9900 */
[----:B------:R-:W5:Y:S01]  /*13a0*/  @!P1 LDG.E.CONSTANT R29, desc[UR8][R16.64+0x1c] ;  /* 0x00001c08101d9981 */ /* 0x000f62000c1e9900 */
[----:B------:R-:W-:Y:S01]  /*13b0*/  @!P2 FFMA R24, R2, 2, R3 ;  /* 0x400000000218a823 */ /* 0x000fe20000000003 */
[----:B--2---:R-:W-:-:S04]  /*13c0*/  @!P2 FADD R4, R0, -R25 ;  /* 0x800000190004a221 */ /* 0x004fc80000000000 */
[----:B---3--:R-:W-:-:S04]  /*13d0*/  @!P2 FADD R0, R22, R4 ;  /* 0x000000041600a221 */ /* 0x008fc80000000000 */
[----:B------:R-:W-:-:S04]  /*13e0*/  @!P2 FADD R22, -R22, R0 ;  /* 0x000000001616a221 */ /* 0x000fc80000000100 */
[----:B------:R-:W-:-:S04]  /*13f0*/  @!P2 FADD R22, R25, R22 ;  /* 0x000000161916a221 */ /* 0x000fc80000000000 */
[--C-:B------:R-:W-:Y:S01]  /*1400*/  @!P2 FADD R4, R2, R22.reuse ;  /* 0x000000160204a221 */ /* 0x100fe20000000000 */
[----:B------:R-:W-:-:S03]  /*1410*/  @!P2 FADD R22, R24, R22 ;  /* 0x000000161816a221 */ /* 0x000fc60000000000 */
[-C--:B------:R-:W-:Y:S01]  /*1420*/  @!P2 FFMA R4, R6, R25.reuse, R4 ;  /* 0x000000190604a223 */ /* 0x080fe20000000004 */
[----:B------:R-:W-:-:S04]  /*1430*/  @!P2 FFMA R3, -R5, R25, R22 ;  /* 0x000000190503a223 */ /* 0x000fc80000000116 */
[----:B------:R-:W-:Y:S01]  /*1440*/  @!P2 MOV R2, R4 ;  /* 0x000000040002a202 */ /* 0x000fe20000000f00 */
[----:B----4-:R-:W-:-:S04]  /*1450*/  @!P1 FADD R4, R0, -R27 ;  /* 0x8000001b00049221 */ /* 0x010fc80000000000 */
[----:B------:R-:W-:-:S04]  /*1460*/  FFMA R14, R8, R2, R3 ;  /* 0x00000002080e7223 */ /* 0x000fc80000000003 */
[----:B------:R-:W-:Y:S01]  /*1470*/  FFMA R25, R9, R0, R14 ;  /* 0x0000000009197223 */ /* 0x000fe2000000000e */
[----:B-----5:R-:W-:-:S03]  /*1480*/  @!P1 FADD R0, R29, R4 ;  /* 0x000000041d009221 */ /* 0x020fc60000000000 */
[----:B------:R-:W-:Y:S01]  /*1490*/  FMUL R25, R25, R18 ;  /* 0x0000001219197220 */ /* 0x000fe20000400000 */
[----:B------:R-:W-:-:S04]  /*14a0*/  @!P1 FADD R4, -R29, R0 ;  /* 0x000000001d049221 */ /* 0x000fc80000000100 */
[----:B------:R-:W-:Y:S01]  /*14b0*/  @!P1 FADD R15, R27, R4 ;  /* 0x000000041b0f9221 */ /* 0x000fe20000000000 */
[C---:B------:R-:W-:Y:S01]  /*14c0*/  @!P1 FFMA R4, R2.reuse, 2, R3 ;  /* 0x4000000002049823 */ /* 0x040fe20000000003 */
[----:B------:R0:W-:Y:S02]  /*14d0*/  STG.E desc[UR8][R12.64+0x18], R25 ;  /* 0x000018190c007986 */ /* 0x0001e4000c101908 */
[--C-:B------:R-:W-:Y:S01]  /*14e0*/  @!P1 FADD R17, R2, R15.reuse ;  /* 0x0000000f02119221 */ /* 0x100fe20000000000 */
[----:B------:R-:W-:-:S03]  /*14f0*/  @!P1 FADD R4, R4, R15 ;  /* 0x0000000f04049221 */ /* 0x000fc60000000000 */
[-C--:B------:R-:W-:Y:S01]  /*1500*/  @!P1 FFMA R17, R6, R27.reuse, R17 ;  /* 0x0000001b06119223 */ /* 0x080fe20000000011 */
[----:B------:R-:W-:-:S03]  /*1510*/  @!P1 FFMA R3, -R5, R27, R4 ;  /* 0x0000001b05039223 */ /* 0x000fc60000000104 */
[----:B------:R-:W-:-:S04]  /*1520*/  @!P1 IMAD.MOV.U32 R2, RZ, RZ, R17 ;  /* 0x000000ffff029224 */ /* 0x000fc800078e0011 */
[----:B------:R-:W-:-:S04]  /*1530*/  @!P1 FFMA R2, R8, R2, R3 ;  /* 0x0000000208029223 */ /* 0x000fc80000000003 */
[----:B------:R-:W-:-:S04]  /*1540*/  @!P1 FFMA R3, R9, R0, R2 ;  /* 0x0000000009039223 */ /* 0x000fc80000000002 */
[----:B------:R-:W-:-:S05]  /*1550*/  @!P1 FMUL R3, R3, R18 ;  /* 0x0000001203039220 */ /* 0x000fca0000400000 */
[----:B------:R0:W-:Y:S02]  /*1560*/  @!P1 STG.E desc[UR8][R12.64+0x1c], R3 ;  /* 0x00001c030c009986 */ /* 0x0001e4000c101908 */
.L_x_30:
[----:B------:R-:W-:Y:S05]  /*1570*/  BSYNC.RECONVERGENT B0 ;  /* 0x0000000000007941 */ /* 0x000fea0003800200 */
.L_x_29:
[----:B------:R-:W-:Y:S05]  /*1580*/  @!P0 BRA `(.L_x_34) ;  /* 0xfffffff000548947 */ /* 0x000fea000383ffff */
[----:B------:R-:W-:Y:S05]  /*1590*/  EXIT ;  /* 0x000000000000794d */ /* 0x000fea0003800000 */
        .weak           $__internal_2_$__cuda_sm20_div_rn_f64_full
        .type           $__internal_2_$__cuda_sm20_div_rn_f64_full,@function
        .size           $__internal_2_$__cuda_sm20_div_rn_f64_full,($__internal_3_$__cuda_sm20_rcp_rn_f32_slowpath - $__internal_2_$__cuda_sm20_div_rn_f64_full)
$__internal_2_$__cuda_sm20_div_rn_f64_full:
[----:B------:R-:W-:Y:S01]  /*15a0*/  MOV R3, 0x3ff80000 ;  /* 0x3ff8000000037802 */ /* 0x000fe20000000f00 */
[----:B------:R-:W-:Y:S01]  /*15b0*/  HFMA2 R2, -RZ, RZ, 0, 0 ;  /* 0x00000000ff027431 */ /* 0x000fe200000001ff */
[C---:B------:R-:W-:Y:S01]  /*15c0*/  FSETP.GEU.AND P1, PT, |R7|.reuse, 1.469367938527859385e-39, PT ;  /* 0x001000000700780b */ /* 0x040fe20003f2e200 */
[----:B------:R-:W-:Y:S01]  /*15d0*/  HFMA2 R10, -RZ, RZ, 0, 5.9604644775390625e-08 ;  /* 0x00000001ff0a7431 */ /* 0x000fe200000001ff */
[----:B------:R-:W0:Y:S01]  /*15e0*/  MUFU.RCP64H R11, R3 ;  /* 0x00000003000b7308 */ /* 0x000e220000001800 */
[----:B------:R-:W-:Y:S01]  /*15f0*/  LOP3.LUT R5, R7, 0x7ff00000, RZ, 0xc0, !PT ;  /* 0x7ff0000007057812 */ /* 0x000fe200078ec0ff */
[----:B------:R-:W-:Y:S02]  /*1600*/  IMAD.MOV.U32 R13, RZ, RZ, 0x1ca00000 ;  /* 0x1ca00000ff0d7424 */ /* 0x000fe400078e00ff */
[----:B------:R-:W-:Y:S01]  /*1610*/  IMAD.MOV.U32 R19, RZ, RZ, 0x40100000 ;  /* 0x40100000ff137424 */ /* 0x000fe200078e00ff */
[----:B------:R-:W-:Y:S02]  /*1620*/  ISETP.GE.U32.AND P0, PT, R5, 0x40100000, PT ;  /* 0x401000000500780c */ /* 0x000fe40003f06070 */
[----:B------:R-:W-:-:S02]  /*1630*/  MOV R18, R5 ;  /* 0x0000000500127202 */ /* 0x000fc40000000f00 */
[----:B------:R-:W-:Y:S02]  /*1640*/  SEL R13, R13, 0x63400000, !P0 ;  /* 0x634000000d0d7807 */ /* 0x000fe40004000000 */
[----:B------:R-:W-:Y:S02]  /*1650*/  IADD3 R22, PT, PT, R19, -0x1, RZ ;  /* 0xffffffff13167810 */ /* 0x000fe40007ffe0ff */
[----:B------:R-:W-:Y:S01]  /*1660*/  @!P1 LOP3.LUT R14, R13, 0x80000000, R7, 0xf8, !PT ;  /* 0x800000000d0e9812 */ /* 0x000fe200078ef807 */
[----:B0-----:R-:W-:-:S03]  /*1670*/  DFMA R8, R10, -R2, 1 ;  /* 0x3ff000000a08742b */ /* 0x001fc60000000802 */
[----:B------:R-:W-:Y:S02]  /*1680*/  @!P1 LOP3.LUT R15, R14, 0x100000, RZ, 0xfc, !PT ;  /* 0x001000000e0f9812 */ /* 0x000fe400078efcff */
[----:B------:R-:W-:-:S03]  /*1690*/  @!P1 MOV R14, RZ ;  /* 0x000000ff000e9202 */ /* 0x000fc60000000f00 */
[----:B------:R-:W-:-:S08]  /*16a0*/  DFMA R8, R8, R8, R8 ;  /* 0x000000080808722b */ /* 0x000fd00000000008 */
[----:B------:R-:W-:Y:S01]  /*16b0*/  DFMA R10, R10, R8, R10 ;  /* 0x000000080a0a722b */ /* 0x000fe2000000000a */
[----:B------:R-:W-:Y:S02]  /*16c0*/  LOP3.LUT R9, R13, 0x800fffff, R7, 0xf8, !PT ;  /* 0x800fffff0d097812 */ /* 0x000fe400078ef807 */
[----:B------:R-:W-:-:S05]  /*16d0*/  MOV R8, R6 ;  /* 0x0000000600087202 */ /* 0x000fca0000000f00 */
[----:B------:R-:W-:Y:S02]  /*16e0*/  DFMA R16, R10, -R2, 1 ;  /* 0x3ff000000a10742b */ /* 0x000fe40000000802 */
[----:B------:R-:W-:-:S06]  /*16f0*/  @!P1 DFMA R8, R8, 2, -R14 ;  /* 0x400000000808982b */ /* 0x000fcc000000080e */
[----:B------:R-:W-:-:S04]  /*1700*/  DFMA R10, R10, R16, R10 ;  /* 0x000000100a0a722b */ /* 0x000fc8000000000a */
[----:B------:R-:W-:-:S04]  /*1710*/  @!P1 LOP3.LUT R18, R9, 0x7ff00000, RZ, 0xc0, !PT ;  /* 0x7ff0000009129812 */ /* 0x000fc800078ec0ff */
[----:B------:R-:W-:Y:S01]  /*1720*/  IADD3 R12, PT, PT, R18, -0x1, RZ ;  /* 0xffffffff120c7810 */ /* 0x000fe20007ffe0ff */
[----:B------:R-:W-:-:S03]  /*1730*/  DMUL R14, R10, R8 ;  /* 0x000000080a0e7228 */ /* 0x000fc60000000000 */
[----:B------:R-:W-:-:S04]  /*1740*/  ISETP.GT.U32.AND P0, PT, R12, 0x7feffffe, PT ;  /* 0x7feffffe0c00780c */ /* 0x000fc80003f04070 */
[----:B------:R-:W-:Y:S01]  /*1750*/  ISETP.GT.U32.OR P0, PT, R22, 0x7feffffe, P0 ;  /* 0x7feffffe1600780c */ /* 0x000fe20000704470 */
[----:B------:R-:W-:-:S08]  /*1760*/  DFMA R16, R14, -R2, R8 ;  /* 0x800000020e10722b */ /* 0x000fd00000000008 */
[----:B------:R-:W-:-:S04]  /*1770*/  DFMA R10, R10, R16, R14 ;  /* 0x000000100a0a722b */ /* 0x000fc8000000000e */
[----:B------:R-:W-:Y:S07]  /*1780*/  @P0 BRA `(.L_x_35) ;  /* 0x0000000000680947 */ /* 0x000fee0003800000 */
[----:B------:R-:W-:-:S04]  /*1790*/  MOV R6, 0x40100000 ;  /* 0x4010000000067802 */ /* 0x000fc80000000f00 */
[----:B------:R-:W-:-:S04]  /*17a0*/  VIADDMNMX R5, R5, -R6, 0xb9600000, !PT ;  /* 0xb960000005057446 */ /* 0x000fc80007800906 */
[----:B------:R-:W-:-:S05]  /*17b0*/  VIMNMX R6, PT, PT, R5, 0x46a00000, PT ;  /* 0x46a0000005067848 */ /* 0x000fca0003fe0100 */
[----:B------:R-:W-:Y:S01]  /*17c0*/  IMAD.IADD R5, R6, 0x1, -R13 ;  /* 0x0000000106057824 */ /* 0x000fe200078e0a0d */
[----:B------:R-:W-:-:S04]  /*17d0*/  MOV R6, RZ ;  /* 0x000000ff00067202 */ /* 0x000fc80000000f00 */
[----:B------:R-:W-:-:S06]  /*17e0*/  IADD3 R7, PT, PT, R5, 0x7fe00000, RZ ;  /* 0x7fe0000005077810 */ /* 0x000fcc0007ffe0ff */
        /* <DEDUP_REMOVED lines=10> */
[----:B------:R-:W-:Y:S01]  /*1890*/  IMAD.MOV R3, RZ, RZ, -R5 ;  /* 0x000000ffff037224 */ /* 0x000fe200078e0a05 */
[----:B------:R-:W-:Y:S01]  /*18a0*/  MOV R2, RZ ;  /* 0x000000ff00027202 */ /* 0x000fe20000000f00 */
[----:B------:R-:W-:Y:S01]  /*18b0*/  DMUL.RP R6, R10, R6 ;  /* 0x000000060a067228 */ /* 0x000fe20000008000 */
[----:B------:R-:W-:-:S04]  /*18c0*/  IADD3 R5, PT, PT, -R5, -0x43300000, RZ ;  /* 0xbcd0000005057810 */ /* 0x000fc80007ffe1ff */
[----:B------:R-:W-:-:S05]  /*18d0*/  DFMA R2, R12, -R2, R10 ;  /* 0x800000020c02722b */ /* 0x000fca000000000a */
[----:B------:R-:W-:-:S05]  /*18e0*/  LOP3.LUT R9, R7, R9, RZ, 0x3c, !PT ;  /* 0x0000000907097212 */ /* 0x000fca00078e3cff */
[----:B------:R-:W-:-:S04]  /*18f0*/  FSETP.NEU.AND P0, PT, |R3|, R5, PT ;  /* 0x000000050300720b */ /* 0x000fc80003f0d200 */
[----:B------:R-:W-:Y:S02]  /*1900*/  FSEL R12, R6, R12, !P0 ;  /* 0x0000000c060c7208 */ /* 0x000fe40004000000 */
[----:B------:R-:W-:Y:S01]  /*1910*/  FSEL R13, R9, R13, !P0 ;  /* 0x0000000d090d7208 */ /* 0x000fe20004000000 */
[----:B------:R-:W-:Y:S06]  /*1920*/  BRA `(.L_x_36) ;  /* 0x0000000000447947 */ /* 0x000fec0003800000 */
.L_x_35:
        /* <DEDUP_REMOVED lines=10> */
[----:B------:R-:W-:Y:S01]  /*19d0*/  @P0 LOP3.LUT R2, R13, 0x7ff00000, RZ, 0xfc, !PT ;  /* 0x7ff000000d020812 */ /* 0x000fe200078efcff */
[----:B------:R-:W-:Y:S01]  /*19e0*/  @!P0 IMAD.MOV.U32 R12, RZ, RZ, RZ ;  /* 0x000000ffff0c8224 */ /* 0x000fe200078e00ff */
[----:B------:R-:W-:Y:S02]  /*19f0*/  @P0 MOV R12, RZ ;  /* 0x000000ff000c0202 */ /* 0x000fe40000000f00 */
[----:B------:R-:W-:Y:S01]  /*1a00*/  @P0 MOV R13, R2 ;  /* 0x00000002000d0202 */ /* 0x000fe20000000f00 */
[----:B------:R-:W-:Y:S06]  /*1a10*/  BRA `(.L_x_36) ;  /* 0x0000000000087947 */ /* 0x000fec0003800000 */
.L_x_37:
[----:B------:R-:W-:Y:S02]  /*1a20*/  LOP3.LUT R13, R7, 0x80000, RZ, 0xfc, !PT ;  /* 0x00080000070d7812 */ /* 0x000fe400078efcff */
[----:B------:R-:W-:-:S07]  /*1a30*/  MOV R12, R6 ;  /* 0x00000006000c7202 */ /* 0x000fce0000000f00 */
.L_x_36:
[----:B------:R-:W-:Y:S01]  /*1a40*/  IMAD.MOV.U32 R2, RZ, RZ, R0 ;  /* 0x000000ffff027224 */ /* 0x000fe200078e0000 */
[----:B------:R-:W-:-:S04]  /*1a50*/  MOV R3, 0x0 ;  /* 0x0000000000037802 */ /* 0x000fc80000000f00 */
[----:B------:R-:W-:Y:S05]  /*1a60*/  RET.REL.NODEC R2 `(sqwma_batch_f32) ;  /* 0xffffffe402647950 */ /* 0x000fea0003c3ffff */
        .weak           $__internal_3_$__cuda_sm20_rcp_rn_f32_slowpath
        .type           $__internal_3_$__cuda_sm20_rcp_rn_f32_slowpath,@function
        .size           $__internal_3_$__cuda_sm20_rcp_rn_f32_slowpath,(.L_x_45 - $__internal_3_$__cuda_sm20_rcp_rn_f32_slowpath)
$__internal_3_$__cuda_sm20_rcp_rn_f32_slowpath:
[----:B------:R-:W-:-:S04]  /*1a70*/  SHF.L.U32 R0, R5, 0x1, RZ ;  /* 0x0000000105007819 */ /* 0x000fc800000006ff */
[----:B------:R-:W-:Y:S02]  /*1a80*/  SHF.R.U32.HI R9, RZ, 0x18, R0 ;  /* 0x00000018ff097819 */ /* 0x000fe40000011600 */
[----:B------:R-:W-:Y:S02]  /*1a90*/  MOV R0, R5 ;  /* 0x0000000500007202 */ /* 0x000fe40000000f00 */
[----:B------:R-:W-:-:S13]  /*1aa0*/  ISETP.NE.U32.AND P0, PT, R9, RZ, PT ;  /* 0x000000ff0900720c */ /* 0x000fda0003f05070 */
[----:B------:R-:W-:Y:S05]  /*1ab0*/  @P0 BRA `(.L_x_38) ;  /* 0x00000000002c0947 */ /* 0x000fea0003800000 */
[----:B------:R-:W-:-:S05]  /*1ac0*/  IMAD.SHL.U32 R3, R0, 0x2, RZ ;  /* 0x0000000200037824 */ /* 0x000fca00078e00ff */
[----:B------:R-:W-:-:S13]  /*1ad0*/  ISETP.NE.AND P0, PT, R3, RZ, PT ;  /* 0x000000ff0300720c */ /* 0x000fda0003f05270 */
[----:B------:R0:W1:Y:S01]  /*1ae0*/  @!P0 MUFU.RCP R3, R0 ;  /* 0x0000000000038308 */ /* 0x0000620000001000 */
[----:B------:R-:W-:Y:S05]  /*1af0*/  @!P0 BRA `(.L_x_39) ;  /* 0x0000000000a48947 */ /* 0x000fea0003800000 */
[----:B------:R-:W-:-:S04]  /*1b00*/  FFMA R5, R0, 1.84467440737095516160e+19, RZ ;  /* 0x5f80000000057823 */ /* 0x000fc800000000ff */
[----:B0-----:R-:W1:Y:S02]  /*1b10*/  MUFU.RCP R0, R5 ;  /* 0x0000000500007308 */ /* 0x001e640000001000 */
[----:B-1----:R-:W-:-:S04]  /*1b20*/  FFMA R3, R5, R0, -1 ;  /* 0xbf80000005037423 */ /* 0x002fc80000000000 */
[----:B------:R-:W-:-:S04]  /*1b30*/  FADD.FTZ R3, -R3, -RZ ;  /* 0x800000ff03037221 */ /* 0x000fc80000010100 */
[----:B------:R-:W-:-:S04]  /*1b40*/  FFMA R0, R0, R3, R0 ;  /* 0x0000000300007223 */ /* 0x000fc80000000000 */
[----:B------:R-:W-:Y:S01]  /*1b50*/  FFMA R3, R0, 1.84467440737095516160e+19, RZ ;  /* 0x5f80000000037823 */ /* 0x000fe200000000ff */
[----:B------:R-:W-:Y:S06]  /*1b60*/  BRA `(.L_x_39) ;  /* 0x0000000000887947 */ /* 0x000fec0003800000 */
.L_x_38:
        /* <DEDUP_REMOVED lines=19> */
[----:B------:R-:W-:Y:S01]  /*1ca0*/  LOP3.LUT P1, RZ, R6, R11, R5, 0xf8, !PT ;  /* 0x0000000b06ff7212 */ /* 0x000fe2000782f805 */
[----:B------:R-:W-:Y:S01]  /*1cb0*/  VIADD R6, R9, 0xffffff04 ;  /* 0xffffff0409067836 */ /* 0x000fe20000000000 */
[C---:B------:R-:W-:Y:S02]  /*1cc0*/  LOP3.LUT P0, RZ, R8.reuse, 0x1, RZ, 0xc0, !PT ;  /* 0x0000000108ff7812 */ /* 0x040fe4000780c0ff */
[----:B------:R-:W-:-:S04]  /*1cd0*/  LOP3.LUT P2, RZ, R8, 0x2, RZ, 0xc0, !PT ;  /* 0x0000000208ff7812 */ /* 0x000fc8000784c0ff */
[----:B------:R-:W-:Y:S02]  /*1ce0*/  PLOP3.LUT P0, PT, P0, P1, P2, 0xe0, 0x0 ;  /* 0x000000000000781c */ /* 0x000fe40000703c20 */
        /* <DEDUP_REMOVED lines=9> */
.L_x_40:
[----:B------:R2:W3:Y:S02]  /*1d80*/  MUFU.RCP R3, R0 ;  /* 0x0000000000037308 */ /* 0x0004e40000001000 */
.L_x_39:
[----:B-1-3--:R-:W-:Y:S02]  /*1d90*/  MOV R18, R3 ;  /* 0x0000000300127202 */ /* 0x00afe40000000f00 */
[----:B------:R-:W-:-:S04]  /*1da0*/  MOV R3, 0x0 ;  /* 0x0000000000037802 */ /* 0x000fc80000000f00 */
[----:B0-2---:R-:W-:Y:S05]  /*1db0*/  RET.REL.NODEC R2 `(sqwma_batch_f32) ;  /* 0xffffffe002907950 */ /* 0x005fea0003c3ffff */
.L_x_41:
        /* <DEDUP_REMOVED lines=12> */
.L_x_45:


//--------------------- .nv.shared.reserved.0     --------------------------
	.section	.nv.shared.reserved.0,"aw",@nobits
	.weak		__nv_reservedSMEM_offset_0_alias
	.size		__nv_reservedSMEM_offset_0_alias, 0, 64
	.other		__nv_reservedSMEM_offset_0_alias,@"STO_CUDA_RESERVED_SHARED STV_DEFAULT"
__nv_reservedSMEM_offset_0_alias:
	.zero		0
	.zero		64


//--------------------- .nv.constant0.sqwma_many_series_one_param_f32 --------------------------
	.section	.nv.constant0.sqwma_many_series_one_param_f32,"a",@progbits
	.sectionflags	@""
	.align	4
.nv.constant0.sqwma_many_series_one_param_f32:
	.zero		936


//--------------------- .nv.constant0.sqwma_batch_f32 --------------------------
	.section	.nv.constant0.sqwma_batch_f32,"a",@progbits
	.sectionflags	@""
	.align	4
.nv.constant0.sqwma_batch_f32:
	.zero		936


//--------------------- SYMBOLS --------------------------

	.type		.nv.reservedSmem.offset0,@object
	.size		.nv.reservedSmem.offset0,0x4
